//
// Generated by NVIDIA NVVM Compiler
//
// Compiler Build ID: CL-36424714
// Cuda compilation tools, release 13.0, V13.0.88
// Based on NVVM 20.0.0
//

.version 9.0
.target sm_100
.address_size 64

	// .globl	_Z17kernelInicializarP5AgentP17curandStateXORWOW
.global .align 4 .b8 precalc_xorwow_matrix[102400];
.global .align 4 .b8 precalc_xorwow_offset_matrix[102400];
.global .align 4 .b8 mrg32k3aM1[2304];
.global .align 4 .b8 mrg32k3aM2[2304];
.global .align 4 .b8 mrg32k3aM1SubSeq[2016];
.global .align 4 .b8 mrg32k3aM2SubSeq[2016];
.global .align 4 .b8 mrg32k3aM1Seq[2304];
.global .align 4 .b8 mrg32k3aM2Seq[2304];
.const .align 8 .b8 __cr_lgamma_table[72];

.visible .entry _Z17kernelInicializarP5AgentP17curandStateXORWOW(
	.param .u64 .ptr .align 1 _Z17kernelInicializarP5AgentP17curandStateXORWOW_param_0,
	.param .u64 .ptr .align 1 _Z17kernelInicializarP5AgentP17curandStateXORWOW_param_1
)
{
	.reg .pred 	%p<26>;
	.reg .b32 	%r<557>;
	.reg .b32 	%f<24>;
	.reg .b64 	%rd<21>;

	ld.param.u64 	%rd8, [_Z17kernelInicializarP5AgentP17curandStateXORWOW_param_0];
	ld.param.u64 	%rd9, [_Z17kernelInicializarP5AgentP17curandStateXORWOW_param_1];
	mov.u32 	%r198, %ctaid.x;
	mov.u32 	%r199, %ntid.x;
	mov.u32 	%r200, %tid.x;
	mad.lo.s32 	%r1, %r198, %r199, %r200;
	setp.gt.s32 	%p1, %r1, 1023;
	@%p1 bra 	$L__BB0_44;
	cvta.to.global.u64 	%rd10, %rd9;
	cvt.s64.s32 	%rd1, %r1;
	mul.wide.s32 	%rd11, %r1, 48;
	add.s64 	%rd2, %rd10, %rd11;
	mov.b32 	%r471, 1593684748;
	mov.b32 	%r206, 832094735;
	st.global.v2.u32 	[%rd2], {%r206, %r471};
	mov.b32 	%r469, -123459836;
	mov.b32 	%r470, 1111207954;
	st.global.v2.u32 	[%rd2+8], {%r470, %r469};
	mov.b32 	%r467, 1476011280;
	mov.b32 	%r468, -589760388;
	st.global.v2.u32 	[%rd2+16], {%r468, %r467};
	setp.eq.s32 	%p2, %r1, 0;
	@%p2 bra 	$L__BB0_43;
	mov.b32 	%r453, 0;
	mov.b32 	%r471, 1593684748;
	mov.b32 	%r470, 1111207954;
	mov.b32 	%r469, -123459836;
	mov.b32 	%r468, -589760388;
	mov.b32 	%r467, 1476011280;
	mov.u64 	%rd13, precalc_xorwow_matrix;
	mov.u64 	%rd20, %rd1;
$L__BB0_3:
	and.b64  	%rd4, %rd20, 3;
	setp.eq.s64 	%p3, %rd4, 0;
	@%p3 bra 	$L__BB0_42;
	mul.wide.u32 	%rd12, %r453, 3200;
	add.s64 	%rd5, %rd13, %rd12;
	cvt.u32.u64 	%r8, %rd4;
	mov.b32 	%r454, 0;
$L__BB0_5:
	mov.b32 	%r467, 0;
	mov.u32 	%r468, %r467;
	mov.u32 	%r469, %r467;
	mov.u32 	%r470, %r467;
	mov.u32 	%r471, %r467;
	mov.u32 	%r460, %r467;
$L__BB0_6:
	mul.wide.u32 	%rd14, %r460, 4;
	add.s64 	%rd15, %rd2, %rd14;
	ld.global.u32 	%r16, [%rd15+4];
	shl.b32 	%r17, %r460, 5;
	mov.b32 	%r466, 0;
$L__BB0_7:
	.pragma "nounroll";
	shr.u32 	%r216, %r16, %r466;
	and.b32  	%r217, %r216, 1;
	setp.eq.b32 	%p4, %r217, 1;
	not.pred 	%p5, %p4;
	add.s32 	%r218, %r17, %r466;
	mul.lo.s32 	%r219, %r218, 5;
	mul.wide.u32 	%rd16, %r219, 4;
	add.s64 	%rd6, %rd5, %rd16;
	@%p5 bra 	$L__BB0_9;
	ld.global.u32 	%r220, [%rd6];
	xor.b32  	%r471, %r471, %r220;
	ld.global.u32 	%r221, [%rd6+4];
	xor.b32  	%r470, %r470, %r221;
	ld.global.u32 	%r222, [%rd6+8];
	xor.b32  	%r469, %r469, %r222;
	ld.global.u32 	%r223, [%rd6+12];
	xor.b32  	%r468, %r468, %r223;
	ld.global.u32 	%r224, [%rd6+16];
	xor.b32  	%r467, %r467, %r224;
$L__BB0_9:
	and.b32  	%r226, %r216, 2;
	setp.eq.s32 	%p6, %r226, 0;
	@%p6 bra 	$L__BB0_11;
	ld.global.u32 	%r227, [%rd6+20];
	xor.b32  	%r471, %r471, %r227;
	ld.global.u32 	%r228, [%rd6+24];
	xor.b32  	%r470, %r470, %r228;
	ld.global.u32 	%r229, [%rd6+28];
	xor.b32  	%r469, %r469, %r229;
	ld.global.u32 	%r230, [%rd6+32];
	xor.b32  	%r468, %r468, %r230;
	ld.global.u32 	%r231, [%rd6+36];
	xor.b32  	%r467, %r467, %r231;
$L__BB0_11:
	and.b32  	%r233, %r216, 4;
	setp.eq.s32 	%p7, %r233, 0;
	@%p7 bra 	$L__BB0_13;
	ld.global.u32 	%r234, [%rd6+40];
	xor.b32  	%r471, %r471, %r234;
	ld.global.u32 	%r235, [%rd6+44];
	xor.b32  	%r470, %r470, %r235;
	ld.global.u32 	%r236, [%rd6+48];
	xor.b32  	%r469, %r469, %r236;
	ld.global.u32 	%r237, [%rd6+52];
	xor.b32  	%r468, %r468, %r237;
	ld.global.u32 	%r238, [%rd6+56];
	xor.b32  	%r467, %r467, %r238;
$L__BB0_13:
	and.b32  	%r240, %r216, 8;
	setp.eq.s32 	%p8, %r240, 0;
	@%p8 bra 	$L__BB0_15;
	ld.global.u32 	%r241, [%rd6+60];
	xor.b32  	%r471, %r471, %r241;
	ld.global.u32 	%r242, [%rd6+64];
	xor.b32  	%r470, %r470, %r242;
	ld.global.u32 	%r243, [%rd6+68];
	xor.b32  	%r469, %r469, %r243;
	ld.global.u32 	%r244, [%rd6+72];
	xor.b32  	%r468, %r468, %r244;
	ld.global.u32 	%r245, [%rd6+76];
	xor.b32  	%r467, %r467, %r245;
$L__BB0_15:
	and.b32  	%r247, %r216, 16;
	setp.eq.s32 	%p9, %r247, 0;
	@%p9 bra 	$L__BB0_17;
	ld.global.u32 	%r248, [%rd6+80];
	xor.b32  	%r471, %r471, %r248;
	ld.global.u32 	%r249, [%rd6+84];
	xor.b32  	%r470, %r470, %r249;
	ld.global.u32 	%r250, [%rd6+88];
	xor.b32  	%r469, %r469, %r250;
	ld.global.u32 	%r251, [%rd6+92];
	xor.b32  	%r468, %r468, %r251;
	ld.global.u32 	%r252, [%rd6+96];
	xor.b32  	%r467, %r467, %r252;
$L__BB0_17:
	and.b32  	%r254, %r216, 32;
	setp.eq.s32 	%p10, %r254, 0;
	@%p10 bra 	$L__BB0_19;
	ld.global.u32 	%r255, [%rd6+100];
	xor.b32  	%r471, %r471, %r255;
	ld.global.u32 	%r256, [%rd6+104];
	xor.b32  	%r470, %r470, %r256;
	ld.global.u32 	%r257, [%rd6+108];
	xor.b32  	%r469, %r469, %r257;
	ld.global.u32 	%r258, [%rd6+112];
	xor.b32  	%r468, %r468, %r258;
	ld.global.u32 	%r259, [%rd6+116];
	xor.b32  	%r467, %r467, %r259;
$L__BB0_19:
	and.b32  	%r261, %r216, 64;
	setp.eq.s32 	%p11, %r261, 0;
	@%p11 bra 	$L__BB0_21;
	ld.global.u32 	%r262, [%rd6+120];
	xor.b32  	%r471, %r471, %r262;
	ld.global.u32 	%r263, [%rd6+124];
	xor.b32  	%r470, %r470, %r263;
	ld.global.u32 	%r264, [%rd6+128];
	xor.b32  	%r469, %r469, %r264;
	ld.global.u32 	%r265, [%rd6+132];
	xor.b32  	%r468, %r468, %r265;
	ld.global.u32 	%r266, [%rd6+136];
	xor.b32  	%r467, %r467, %r266;
$L__BB0_21:
	and.b32  	%r268, %r216, 128;
	setp.eq.s32 	%p12, %r268, 0;
	@%p12 bra 	$L__BB0_23;
	ld.global.u32 	%r269, [%rd6+140];
	xor.b32  	%r471, %r471, %r269;
	ld.global.u32 	%r270, [%rd6+144];
	xor.b32  	%r470, %r470, %r270;
	ld.global.u32 	%r271, [%rd6+148];
	xor.b32  	%r469, %r469, %r271;
	ld.global.u32 	%r272, [%rd6+152];
	xor.b32  	%r468, %r468, %r272;
	ld.global.u32 	%r273, [%rd6+156];
	xor.b32  	%r467, %r467, %r273;
$L__BB0_23:
	and.b32  	%r275, %r216, 256;
	setp.eq.s32 	%p13, %r275, 0;
	@%p13 bra 	$L__BB0_25;
	ld.global.u32 	%r276, [%rd6+160];
	xor.b32  	%r471, %r471, %r276;
	ld.global.u32 	%r277, [%rd6+164];
	xor.b32  	%r470, %r470, %r277;
	ld.global.u32 	%r278, [%rd6+168];
	xor.b32  	%r469, %r469, %r278;
	ld.global.u32 	%r279, [%rd6+172];
	xor.b32  	%r468, %r468, %r279;
	ld.global.u32 	%r280, [%rd6+176];
	xor.b32  	%r467, %r467, %r280;
$L__BB0_25:
	and.b32  	%r282, %r216, 512;
	setp.eq.s32 	%p14, %r282, 0;
	@%p14 bra 	$L__BB0_27;
	ld.global.u32 	%r283, [%rd6+180];
	xor.b32  	%r471, %r471, %r283;
	ld.global.u32 	%r284, [%rd6+184];
	xor.b32  	%r470, %r470, %r284;
	ld.global.u32 	%r285, [%rd6+188];
	xor.b32  	%r469, %r469, %r285;
	ld.global.u32 	%r286, [%rd6+192];
	xor.b32  	%r468, %r468, %r286;
	ld.global.u32 	%r287, [%rd6+196];
	xor.b32  	%r467, %r467, %r287;
$L__BB0_27:
	and.b32  	%r289, %r216, 1024;
	setp.eq.s32 	%p15, %r289, 0;
	@%p15 bra 	$L__BB0_29;
	ld.global.u32 	%r290, [%rd6+200];
	xor.b32  	%r471, %r471, %r290;
	ld.global.u32 	%r291, [%rd6+204];
	xor.b32  	%r470, %r470, %r291;
	ld.global.u32 	%r292, [%rd6+208];
	xor.b32  	%r469, %r469, %r292;
	ld.global.u32 	%r293, [%rd6+212];
	xor.b32  	%r468, %r468, %r293;
	ld.global.u32 	%r294, [%rd6+216];
	xor.b32  	%r467, %r467, %r294;
$L__BB0_29:
	and.b32  	%r296, %r216, 2048;
	setp.eq.s32 	%p16, %r296, 0;
	@%p16 bra 	$L__BB0_31;
	ld.global.u32 	%r297, [%rd6+220];
	xor.b32  	%r471, %r471, %r297;
	ld.global.u32 	%r298, [%rd6+224];
	xor.b32  	%r470, %r470, %r298;
	ld.global.u32 	%r299, [%rd6+228];
	xor.b32  	%r469, %r469, %r299;
	ld.global.u32 	%r300, [%rd6+232];
	xor.b32  	%r468, %r468, %r300;
	ld.global.u32 	%r301, [%rd6+236];
	xor.b32  	%r467, %r467, %r301;
$L__BB0_31:
	and.b32  	%r303, %r216, 4096;
	setp.eq.s32 	%p17, %r303, 0;
	@%p17 bra 	$L__BB0_33;
	ld.global.u32 	%r304, [%rd6+240];
	xor.b32  	%r471, %r471, %r304;
	ld.global.u32 	%r305, [%rd6+244];
	xor.b32  	%r470, %r470, %r305;
	ld.global.u32 	%r306, [%rd6+248];
	xor.b32  	%r469, %r469, %r306;
	ld.global.u32 	%r307, [%rd6+252];
	xor.b32  	%r468, %r468, %r307;
	ld.global.u32 	%r308, [%rd6+256];
	xor.b32  	%r467, %r467, %r308;
$L__BB0_33:
	and.b32  	%r310, %r216, 8192;
	setp.eq.s32 	%p18, %r310, 0;
	@%p18 bra 	$L__BB0_35;
	ld.global.u32 	%r311, [%rd6+260];
	xor.b32  	%r471, %r471, %r311;
	ld.global.u32 	%r312, [%rd6+264];
	xor.b32  	%r470, %r470, %r312;
	ld.global.u32 	%r313, [%rd6+268];
	xor.b32  	%r469, %r469, %r313;
	ld.global.u32 	%r314, [%rd6+272];
	xor.b32  	%r468, %r468, %r314;
	ld.global.u32 	%r315, [%rd6+276];
	xor.b32  	%r467, %r467, %r315;
$L__BB0_35:
	and.b32  	%r317, %r216, 16384;
	setp.eq.s32 	%p19, %r317, 0;
	@%p19 bra 	$L__BB0_37;
	ld.global.u32 	%r318, [%rd6+280];
	xor.b32  	%r471, %r471, %r318;
	ld.global.u32 	%r319, [%rd6+284];
	xor.b32  	%r470, %r470, %r319;
	ld.global.u32 	%r320, [%rd6+288];
	xor.b32  	%r469, %r469, %r320;
	ld.global.u32 	%r321, [%rd6+292];
	xor.b32  	%r468, %r468, %r321;
	ld.global.u32 	%r322, [%rd6+296];
	xor.b32  	%r467, %r467, %r322;
$L__BB0_37:
	and.b32  	%r324, %r216, 32768;
	setp.eq.s32 	%p20, %r324, 0;
	@%p20 bra 	$L__BB0_39;
	ld.global.u32 	%r325, [%rd6+300];
	xor.b32  	%r471, %r471, %r325;
	ld.global.u32 	%r326, [%rd6+304];
	xor.b32  	%r470, %r470, %r326;
	ld.global.u32 	%r327, [%rd6+308];
	xor.b32  	%r469, %r469, %r327;
	ld.global.u32 	%r328, [%rd6+312];
	xor.b32  	%r468, %r468, %r328;
	ld.global.u32 	%r329, [%rd6+316];
	xor.b32  	%r467, %r467, %r329;
$L__BB0_39:
	add.s32 	%r466, %r466, 16;
	setp.ne.s32 	%p21, %r466, 32;
	@%p21 bra 	$L__BB0_7;
	mad.lo.s32 	%r330, %r460, -31, %r17;
	add.s32 	%r460, %r330, 1;
	setp.ne.s32 	%p22, %r460, 5;
	@%p22 bra 	$L__BB0_6;
	st.global.u32 	[%rd2+4], %r471;
	st.global.u32 	[%rd2+8], %r470;
	st.global.u32 	[%rd2+12], %r469;
	st.global.u32 	[%rd2+16], %r468;
	st.global.u32 	[%rd2+20], %r467;
	add.s32 	%r454, %r454, 1;
	setp.lt.u32 	%p23, %r454, %r8;
	@%p23 bra 	$L__BB0_5;
$L__BB0_42:
	shr.u64 	%rd7, %rd20, 2;
	add.s32 	%r453, %r453, 1;
	setp.gt.u64 	%p24, %rd20, 3;
	mov.u64 	%rd20, %rd7;
	@%p24 bra 	$L__BB0_3;
$L__BB0_43:
	mov.b32 	%r331, 0;
	st.global.v2.u32 	[%rd2+24], {%r331, %r331};
	st.global.u32 	[%rd2+32], %r331;
	mov.b64 	%rd17, 0;
	st.global.u64 	[%rd2+40], %rd17;
	shr.u32 	%r332, %r471, 2;
	xor.b32  	%r333, %r332, %r471;
	st.global.v2.u32 	[%rd2+8], {%r469, %r468};
	shl.b32 	%r334, %r467, 4;
	shl.b32 	%r335, %r333, 1;
	xor.b32  	%r336, %r335, %r334;
	xor.b32  	%r337, %r336, %r333;
	xor.b32  	%r338, %r337, %r467;
	st.global.v2.u32 	[%rd2+16], {%r467, %r338};
	mov.b32 	%r339, 832457172;
	st.global.v2.u32 	[%rd2], {%r339, %r470};
	add.s32 	%r340, %r338, 832457172;
	cvt.rn.f32.u32 	%f1, %r340;
	fma.rn.f32 	%f2, %f1, 0f2F800000, 0f2F000000;
	mul.f32 	%f3, %f2, 0f43FA0000;
	cvta.to.global.u64 	%rd18, %rd8;
	mad.lo.s64 	%rd19, %rd1, 40, %rd18;
	st.global.f32 	[%rd19], %f3;
	ld.global.v2.u32 	{%r341, %r342}, [%rd2];
	shr.u32 	%r343, %r342, 2;
	xor.b32  	%r344, %r343, %r342;
	ld.global.v2.u32 	{%r345, %r346}, [%rd2+8];
	ld.global.v2.u32 	{%r347, %r348}, [%rd2+16];
	st.global.v2.u32 	[%rd2+8], {%r346, %r347};
	shl.b32 	%r349, %r348, 4;
	shl.b32 	%r350, %r344, 1;
	xor.b32  	%r351, %r350, %r349;
	xor.b32  	%r352, %r351, %r344;
	xor.b32  	%r353, %r352, %r348;
	st.global.v2.u32 	[%rd2+16], {%r348, %r353};
	add.s32 	%r354, %r341, 362437;
	st.global.v2.u32 	[%rd2], {%r354, %r345};
	add.s32 	%r355, %r353, %r354;
	cvt.rn.f32.u32 	%f4, %r355;
	fma.rn.f32 	%f5, %f4, 0f2F800000, 0f2F000000;
	mul.f32 	%f6, %f5, 0f43FA0000;
	st.global.f32 	[%rd19+4], %f6;
	ld.global.v2.u32 	{%r356, %r357}, [%rd2];
	shr.u32 	%r358, %r357, 2;
	xor.b32  	%r359, %r358, %r357;
	ld.global.v2.u32 	{%r360, %r361}, [%rd2+8];
	ld.global.v2.u32 	{%r362, %r363}, [%rd2+16];
	st.global.v2.u32 	[%rd2+8], {%r361, %r362};
	shl.b32 	%r364, %r363, 4;
	shl.b32 	%r365, %r359, 1;
	xor.b32  	%r366, %r365, %r364;
	xor.b32  	%r367, %r366, %r359;
	xor.b32  	%r368, %r367, %r363;
	st.global.v2.u32 	[%rd2+16], {%r363, %r368};
	add.s32 	%r369, %r356, 362437;
	st.global.v2.u32 	[%rd2], {%r369, %r360};
	add.s32 	%r370, %r368, %r369;
	cvt.rn.f32.u32 	%f7, %r370;
	fma.rn.f32 	%f8, %f7, 0f2F800000, 0f2F000000;
	fma.rn.f32 	%f9, %f8, 0f3C23D70A, 0f3CA3D70A;
	st.global.f32 	[%rd19+8], %f9;
	ld.global.v2.u32 	{%r371, %r372}, [%rd2];
	shr.u32 	%r373, %r372, 2;
	xor.b32  	%r374, %r373, %r372;
	ld.global.v2.u32 	{%r375, %r376}, [%rd2+8];
	ld.global.v2.u32 	{%r377, %r378}, [%rd2+16];
	st.global.v2.u32 	[%rd2+8], {%r376, %r377};
	shl.b32 	%r379, %r378, 4;
	shl.b32 	%r380, %r374, 1;
	xor.b32  	%r381, %r380, %r379;
	xor.b32  	%r382, %r381, %r374;
	xor.b32  	%r383, %r382, %r378;
	st.global.v2.u32 	[%rd2+16], {%r378, %r383};
	add.s32 	%r384, %r371, 362437;
	st.global.v2.u32 	[%rd2], {%r384, %r375};
	add.s32 	%r385, %r383, %r384;
	cvt.rn.f32.u32 	%f10, %r385;
	fma.rn.f32 	%f11, %f10, 0f2F800000, 0f2F000000;
	fma.rn.f32 	%f12, %f11, 0f3C23D70A, 0f3CA3D70A;
	st.global.f32 	[%rd19+12], %f12;
	ld.global.v2.u32 	{%r386, %r387}, [%rd2];
	shr.u32 	%r388, %r387, 2;
	xor.b32  	%r389, %r388, %r387;
	ld.global.v2.u32 	{%r390, %r391}, [%rd2+8];
	ld.global.v2.u32 	{%r392, %r393}, [%rd2+16];
	st.global.v2.u32 	[%rd2+8], {%r391, %r392};
	shl.b32 	%r394, %r393, 4;
	shl.b32 	%r395, %r389, 1;
	xor.b32  	%r396, %r395, %r394;
	xor.b32  	%r397, %r396, %r389;
	xor.b32  	%r398, %r397, %r393;
	st.global.v2.u32 	[%rd2+16], {%r393, %r398};
	add.s32 	%r399, %r386, 362437;
	st.global.v2.u32 	[%rd2], {%r399, %r390};
	add.s32 	%r400, %r398, %r399;
	cvt.rn.f32.u32 	%f13, %r400;
	fma.rn.f32 	%f14, %f13, 0f2F800000, 0f2F000000;
	fma.rn.f32 	%f15, %f14, 0f3D810625, 0f3BE56042;
	st.global.f32 	[%rd19+16], %f15;
	ld.global.v2.u32 	{%r401, %r402}, [%rd2];
	shr.u32 	%r403, %r402, 2;
	xor.b32  	%r404, %r403, %r402;
	ld.global.v2.u32 	{%r405, %r406}, [%rd2+8];
	ld.global.v2.u32 	{%r407, %r408}, [%rd2+16];
	st.global.v2.u32 	[%rd2+8], {%r406, %r407};
	shl.b32 	%r409, %r408, 4;
	shl.b32 	%r410, %r404, 1;
	xor.b32  	%r411, %r410, %r409;
	xor.b32  	%r412, %r411, %r404;
	xor.b32  	%r413, %r412, %r408;
	st.global.v2.u32 	[%rd2+16], {%r408, %r413};
	add.s32 	%r414, %r401, 362437;
	st.global.v2.u32 	[%rd2], {%r414, %r405};
	add.s32 	%r415, %r413, %r414;
	cvt.rn.f32.u32 	%f16, %r415;
	fma.rn.f32 	%f17, %f16, 0f2F800000, 0f2F000000;
	fma.rn.f32 	%f18, %f17, 0f3E4CCCCD, 0f3E99999A;
	st.global.f32 	[%rd19+20], %f18;
	ld.global.v2.u32 	{%r416, %r417}, [%rd2];
	shr.u32 	%r418, %r417, 2;
	xor.b32  	%r419, %r418, %r417;
	ld.global.v2.u32 	{%r420, %r421}, [%rd2+8];
	ld.global.v2.u32 	{%r422, %r423}, [%rd2+16];
	st.global.v2.u32 	[%rd2+8], {%r421, %r422};
	shl.b32 	%r424, %r423, 4;
	shl.b32 	%r425, %r419, 1;
	xor.b32  	%r426, %r425, %r424;
	xor.b32  	%r427, %r426, %r419;
	xor.b32  	%r428, %r427, %r423;
	st.global.v2.u32 	[%rd2+16], {%r423, %r428};
	add.s32 	%r429, %r416, 362437;
	st.global.v2.u32 	[%rd2], {%r429, %r420};
	add.s32 	%r430, %r428, %r429;
	cvt.rn.f32.u32 	%f19, %r430;
	fma.rn.f32 	%f20, %f19, 0f2F800000, 0f2F000000;
	fma.rn.f32 	%f21, %f20, 0f3E4CCCCD, 0f3F333333;
	st.global.f32 	[%rd19+24], %f21;
	ld.global.v2.u32 	{%r431, %r432}, [%rd2];
	shr.u32 	%r433, %r432, 2;
	xor.b32  	%r434, %r433, %r432;
	ld.global.v2.u32 	{%r435, %r436}, [%rd2+8];
	ld.global.v2.u32 	{%r437, %r438}, [%rd2+16];
	st.global.v2.u32 	[%rd2+8], {%r436, %r437};
	shl.b32 	%r439, %r438, 4;
	shl.b32 	%r440, %r434, 1;
	xor.b32  	%r441, %r440, %r439;
	xor.b32  	%r442, %r441, %r434;
	xor.b32  	%r443, %r442, %r438;
	st.global.v2.u32 	[%rd2+16], {%r438, %r443};
	add.s32 	%r444, %r431, 362437;
	st.global.v2.u32 	[%rd2], {%r444, %r435};
	add.s32 	%r445, %r443, %r444;
	cvt.rn.f32.u32 	%f22, %r445;
	fma.rn.f32 	%f23, %f22, 0f2F800000, 0f2F000000;
	setp.lt.f32 	%p25, %f23, 0f3F000000;
	selp.b32 	%r446, 5, 6, %p25;
	st.global.u32 	[%rd19+28], %r446;
	mov.b32 	%r447, 14;
	st.global.u32 	[%rd19+32], %r447;
	st.global.u32 	[%rd19+36], %r331;
$L__BB0_44:
	ret;

}
	// .globl	_Z25actualizarEstadisticasGPUP5AgentPi
.visible .entry _Z25actualizarEstadisticasGPUP5AgentPi(
	.param .u64 .ptr .align 1 _Z25actualizarEstadisticasGPUP5AgentPi_param_0,
	.param .u64 .ptr .align 1 _Z25actualizarEstadisticasGPUP5AgentPi_param_1
)
{
	.reg .pred 	%p<5>;
	.reg .b32 	%r<14>;
	.reg .b64 	%rd<7>;

	ld.param.u64 	%rd1, [_Z25actualizarEstadisticasGPUP5AgentPi_param_0];
	ld.param.u64 	%rd2, [_Z25actualizarEstadisticasGPUP5AgentPi_param_1];
	mov.u32 	%r2, %ctaid.x;
	mov.u32 	%r3, %ntid.x;
	mov.u32 	%r4, %tid.x;
	mad.lo.s32 	%r1, %r2, %r3, %r4;
	setp.gt.s32 	%p1, %r1, 1023;
	@%p1 bra 	$L__BB1_2;
	cvta.to.global.u64 	%rd3, %rd1;
	cvta.to.global.u64 	%rd4, %rd2;
	mul.wide.s32 	%rd5, %r1, 40;
	add.s64 	%rd6, %rd3, %rd5;
	ld.global.u32 	%r5, [%rd6+36];
	setp.eq.s32 	%p2, %r5, 1;
	selp.u32 	%r6, 1, 0, %p2;
	atom.global.add.u32 	%r7, [%rd4], %r6;
	ld.global.u32 	%r8, [%rd6+36];
	setp.eq.s32 	%p3, %r8, 2;
	selp.u32 	%r9, 1, 0, %p3;
	atom.global.add.u32 	%r10, [%rd4+4], %r9;
	ld.global.u32 	%r11, [%rd6+36];
	setp.eq.s32 	%p4, %r11, -2;
	selp.u32 	%r12, 1, 0, %p4;
	atom.global.add.u32 	%r13, [%rd4+8], %r12;
$L__BB1_2:
	ret;

}
	// .globl	_Z9regla1GPUP5AgentP17curandStateXORWOW
.visible .entry _Z9regla1GPUP5AgentP17curandStateXORWOW(
	.param .u64 .ptr .align 1 _Z9regla1GPUP5AgentP17curandStateXORWOW_param_0,
	.param .u64 .ptr .align 1 _Z9regla1GPUP5AgentP17curandStateXORWOW_param_1
)
{
	.reg .pred 	%p<21>;
	.reg .b32 	%r<94>;
	.reg .b32 	%f<51>;
	.reg .b64 	%rd<22>;

	ld.param.u64 	%rd9, [_Z9regla1GPUP5AgentP17curandStateXORWOW_param_0];
	ld.param.u64 	%rd8, [_Z9regla1GPUP5AgentP17curandStateXORWOW_param_1];
	cvta.to.global.u64 	%rd1, %rd9;
	mov.u32 	%r4, %ctaid.x;
	mov.u32 	%r5, %ntid.x;
	mov.u32 	%r6, %tid.x;
	mad.lo.s32 	%r1, %r4, %r5, %r6;
	setp.gt.s32 	%p1, %r1, 1023;
	@%p1 bra 	$L__BB2_21;
	mul.wide.s32 	%rd10, %r1, 40;
	add.s64 	%rd11, %rd1, %rd10;
	add.s64 	%rd2, %rd11, 36;
	ld.global.u32 	%r7, [%rd11+36];
	setp.ne.s32 	%p2, %r7, 0;
	@%p2 bra 	$L__BB2_21;
	cvta.to.global.u64 	%rd12, %rd8;
	mul.wide.s32 	%rd13, %r1, 48;
	add.s64 	%rd3, %rd12, %rd13;
	mov.b32 	%r93, 0;
$L__BB2_3:
	setp.eq.s32 	%p3, %r1, %r93;
	@%p3 bra 	$L__BB2_8;
	mul.wide.u32 	%rd14, %r93, 40;
	add.s64 	%rd15, %rd1, %rd14;
	add.s64 	%rd4, %rd15, 36;
	ld.global.u32 	%r9, [%rd15+36];
	setp.ne.s32 	%p4, %r9, 1;
	@%p4 bra 	$L__BB2_8;
	ld.global.f32 	%f1, [%rd2+-36];
	ld.global.f32 	%f2, [%rd4+-36];
	sub.f32 	%f3, %f1, %f2;
	ld.global.f32 	%f4, [%rd2+-32];
	ld.global.f32 	%f5, [%rd4+-32];
	sub.f32 	%f6, %f4, %f5;
	mul.f32 	%f7, %f6, %f6;
	fma.rn.f32 	%f8, %f3, %f3, %f7;
	sqrt.rn.f32 	%f9, %f8;
	setp.gtu.f32 	%p5, %f9, 0f3F800000;
	@%p5 bra 	$L__BB2_8;
	ld.global.v2.u32 	{%r10, %r11}, [%rd3];
	shr.u32 	%r12, %r11, 2;
	xor.b32  	%r13, %r12, %r11;
	ld.global.v2.u32 	{%r14, %r15}, [%rd3+8];
	ld.global.v2.u32 	{%r16, %r17}, [%rd3+16];
	st.global.v2.u32 	[%rd3+8], {%r15, %r16};
	shl.b32 	%r18, %r17, 4;
	shl.b32 	%r19, %r13, 1;
	xor.b32  	%r20, %r19, %r18;
	xor.b32  	%r21, %r20, %r13;
	xor.b32  	%r22, %r21, %r17;
	st.global.v2.u32 	[%rd3+16], {%r17, %r22};
	add.s32 	%r23, %r10, 362437;
	st.global.v2.u32 	[%rd3], {%r23, %r14};
	add.s32 	%r24, %r22, %r23;
	cvt.rn.f32.u32 	%f10, %r24;
	fma.rn.f32 	%f11, %f10, 0f2F800000, 0f2F000000;
	ld.global.f32 	%f12, [%rd2+-28];
	setp.gtu.f32 	%p6, %f11, %f12;
	@%p6 bra 	$L__BB2_8;
$L__BB2_7:
	mov.b32 	%r76, 1;
	st.global.u32 	[%rd2], %r76;
	ld.global.v2.u32 	{%r77, %r78}, [%rd3];
	shr.u32 	%r79, %r78, 2;
	xor.b32  	%r80, %r79, %r78;
	ld.global.v2.u32 	{%r81, %r82}, [%rd3+8];
	ld.global.v2.u32 	{%r83, %r84}, [%rd3+16];
	st.global.v2.u32 	[%rd3+8], {%r82, %r83};
	shl.b32 	%r85, %r84, 4;
	shl.b32 	%r86, %r80, 1;
	xor.b32  	%r87, %r86, %r85;
	xor.b32  	%r88, %r87, %r80;
	xor.b32  	%r89, %r88, %r84;
	st.global.v2.u32 	[%rd3+16], {%r84, %r89};
	add.s32 	%r90, %r77, 362437;
	st.global.v2.u32 	[%rd3], {%r90, %r81};
	add.s32 	%r91, %r89, %r90;
	cvt.rn.f32.u32 	%f49, %r91;
	fma.rn.f32 	%f50, %f49, 0f2F800000, 0f2F000000;
	setp.lt.f32 	%p19, %f50, 0f3F000000;
	selp.b32 	%r92, 5, 6, %p19;
	st.global.u32 	[%rd2+-8], %r92;
	bra.uni 	$L__BB2_21;
$L__BB2_8:
	add.s32 	%r25, %r93, 1;
	setp.eq.s32 	%p7, %r1, %r25;
	@%p7 bra 	$L__BB2_12;
	mul.wide.u32 	%rd16, %r93, 40;
	add.s64 	%rd17, %rd1, %rd16;
	add.s64 	%rd5, %rd17, 36;
	ld.global.u32 	%r26, [%rd17+76];
	setp.ne.s32 	%p8, %r26, 1;
	@%p8 bra 	$L__BB2_12;
	ld.global.f32 	%f13, [%rd2+-36];
	ld.global.f32 	%f14, [%rd5+4];
	sub.f32 	%f15, %f13, %f14;
	ld.global.f32 	%f16, [%rd2+-32];
	ld.global.f32 	%f17, [%rd5+8];
	sub.f32 	%f18, %f16, %f17;
	mul.f32 	%f19, %f18, %f18;
	fma.rn.f32 	%f20, %f15, %f15, %f19;
	sqrt.rn.f32 	%f21, %f20;
	setp.gtu.f32 	%p9, %f21, 0f3F800000;
	@%p9 bra 	$L__BB2_12;
	ld.global.v2.u32 	{%r27, %r28}, [%rd3];
	shr.u32 	%r29, %r28, 2;
	xor.b32  	%r30, %r29, %r28;
	ld.global.v2.u32 	{%r31, %r32}, [%rd3+8];
	ld.global.v2.u32 	{%r33, %r34}, [%rd3+16];
	st.global.v2.u32 	[%rd3+8], {%r32, %r33};
	shl.b32 	%r35, %r34, 4;
	shl.b32 	%r36, %r30, 1;
	xor.b32  	%r37, %r36, %r35;
	xor.b32  	%r38, %r37, %r30;
	xor.b32  	%r39, %r38, %r34;
	st.global.v2.u32 	[%rd3+16], {%r34, %r39};
	add.s32 	%r40, %r27, 362437;
	st.global.v2.u32 	[%rd3], {%r40, %r31};
	add.s32 	%r41, %r39, %r40;
	cvt.rn.f32.u32 	%f22, %r41;
	fma.rn.f32 	%f23, %f22, 0f2F800000, 0f2F000000;
	ld.global.f32 	%f24, [%rd2+-28];
	setp.le.f32 	%p10, %f23, %f24;
	@%p10 bra 	$L__BB2_7;
$L__BB2_12:
	add.s32 	%r42, %r93, 2;
	setp.eq.s32 	%p11, %r1, %r42;
	@%p11 bra 	$L__BB2_16;
	mul.wide.u32 	%rd18, %r93, 40;
	add.s64 	%rd19, %rd1, %rd18;
	add.s64 	%rd6, %rd19, 36;
	ld.global.u32 	%r43, [%rd19+116];
	setp.ne.s32 	%p12, %r43, 1;
	@%p12 bra 	$L__BB2_16;
	ld.global.f32 	%f25, [%rd2+-36];
	ld.global.f32 	%f26, [%rd6+44];
	sub.f32 	%f27, %f25, %f26;
	ld.global.f32 	%f28, [%rd2+-32];
	ld.global.f32 	%f29, [%rd6+48];
	sub.f32 	%f30, %f28, %f29;
	mul.f32 	%f31, %f30, %f30;
	fma.rn.f32 	%f32, %f27, %f27, %f31;
	sqrt.rn.f32 	%f33, %f32;
	setp.gtu.f32 	%p13, %f33, 0f3F800000;
	@%p13 bra 	$L__BB2_16;
	ld.global.v2.u32 	{%r44, %r45}, [%rd3];
	shr.u32 	%r46, %r45, 2;
	xor.b32  	%r47, %r46, %r45;
	ld.global.v2.u32 	{%r48, %r49}, [%rd3+8];
	ld.global.v2.u32 	{%r50, %r51}, [%rd3+16];
	st.global.v2.u32 	[%rd3+8], {%r49, %r50};
	shl.b32 	%r52, %r51, 4;
	shl.b32 	%r53, %r47, 1;
	xor.b32  	%r54, %r53, %r52;
	xor.b32  	%r55, %r54, %r47;
	xor.b32  	%r56, %r55, %r51;
	st.global.v2.u32 	[%rd3+16], {%r51, %r56};
	add.s32 	%r57, %r44, 362437;
	st.global.v2.u32 	[%rd3], {%r57, %r48};
	add.s32 	%r58, %r56, %r57;
	cvt.rn.f32.u32 	%f34, %r58;
	fma.rn.f32 	%f35, %f34, 0f2F800000, 0f2F000000;
	ld.global.f32 	%f36, [%rd2+-28];
	setp.le.f32 	%p14, %f35, %f36;
	@%p14 bra 	$L__BB2_7;
$L__BB2_16:
	add.s32 	%r59, %r93, 3;
	setp.eq.s32 	%p15, %r1, %r59;
	@%p15 bra 	$L__BB2_20;
	mul.wide.u32 	%rd20, %r93, 40;
	add.s64 	%rd21, %rd1, %rd20;
	add.s64 	%rd7, %rd21, 36;
	ld.global.u32 	%r60, [%rd21+156];
	setp.ne.s32 	%p16, %r60, 1;
	@%p16 bra 	$L__BB2_20;
	ld.global.f32 	%f37, [%rd2+-36];
	ld.global.f32 	%f38, [%rd7+84];
	sub.f32 	%f39, %f37, %f38;
	ld.global.f32 	%f40, [%rd2+-32];
	ld.global.f32 	%f41, [%rd7+88];
	sub.f32 	%f42, %f40, %f41;
	mul.f32 	%f43, %f42, %f42;
	fma.rn.f32 	%f44, %f39, %f39, %f43;
	sqrt.rn.f32 	%f45, %f44;
	setp.gtu.f32 	%p17, %f45, 0f3F800000;
	@%p17 bra 	$L__BB2_20;
	ld.global.v2.u32 	{%r61, %r62}, [%rd3];
	shr.u32 	%r63, %r62, 2;
	xor.b32  	%r64, %r63, %r62;
	ld.global.v2.u32 	{%r65, %r66}, [%rd3+8];
	ld.global.v2.u32 	{%r67, %r68}, [%rd3+16];
	st.global.v2.u32 	[%rd3+8], {%r66, %r67};
	shl.b32 	%r69, %r68, 4;
	shl.b32 	%r70, %r64, 1;
	xor.b32  	%r71, %r70, %r69;
	xor.b32  	%r72, %r71, %r64;
	xor.b32  	%r73, %r72, %r68;
	st.global.v2.u32 	[%rd3+16], {%r68, %r73};
	add.s32 	%r74, %r61, 362437;
	st.global.v2.u32 	[%rd3], {%r74, %r65};
	add.s32 	%r75, %r73, %r74;
	cvt.rn.f32.u32 	%f46, %r75;
	fma.rn.f32 	%f47, %f46, 0f2F800000, 0f2F000000;
	ld.global.f32 	%f48, [%rd2+-28];
	setp.le.f32 	%p18, %f47, %f48;
	@%p18 bra 	$L__BB2_7;
$L__BB2_20:
	add.s32 	%r93, %r93, 4;
	setp.ne.s32 	%p20, %r93, 1024;
	@%p20 bra 	$L__BB2_3;
$L__BB2_21:
	ret;

}
	// .globl	_Z9regla2GPUP5AgentP17curandStateXORWOW
.visible .entry _Z9regla2GPUP5AgentP17curandStateXORWOW(
	.param .u64 .ptr .align 1 _Z9regla2GPUP5AgentP17curandStateXORWOW_param_0,
	.param .u64 .ptr .align 1 _Z9regla2GPUP5AgentP17curandStateXORWOW_param_1
)
{
	.reg .pred 	%p<4>;
	.reg .b32 	%r<83>;
	.reg .b32 	%f<27>;
	.reg .b64 	%rd<10>;

	ld.param.u64 	%rd3, [_Z9regla2GPUP5AgentP17curandStateXORWOW_param_0];
	ld.param.u64 	%rd4, [_Z9regla2GPUP5AgentP17curandStateXORWOW_param_1];
	mov.u32 	%r21, %ctaid.x;
	mov.u32 	%r22, %ntid.x;
	mov.u32 	%r23, %tid.x;
	mad.lo.s32 	%r1, %r21, %r22, %r23;
	setp.gt.s32 	%p1, %r1, 1023;
	@%p1 bra 	$L__BB3_5;
	cvta.to.global.u64 	%rd5, %rd3;
	cvta.to.global.u64 	%rd6, %rd4;
	mul.wide.s32 	%rd7, %r1, 48;
	add.s64 	%rd1, %rd6, %rd7;
	ld.global.v2.u32 	{%r2, %r24}, [%rd1];
	shr.u32 	%r25, %r24, 2;
	xor.b32  	%r26, %r25, %r24;
	ld.global.v2.u32 	{%r3, %r6}, [%rd1+8];
	ld.global.v2.u32 	{%r7, %r14}, [%rd1+16];
	st.global.v2.u32 	[%rd1+8], {%r6, %r7};
	shl.b32 	%r27, %r14, 4;
	shl.b32 	%r28, %r26, 1;
	xor.b32  	%r29, %r28, %r27;
	xor.b32  	%r30, %r29, %r26;
	xor.b32  	%r15, %r30, %r14;
	st.global.v2.u32 	[%rd1+16], {%r14, %r15};
	add.s32 	%r31, %r2, 362437;
	st.global.v2.u32 	[%rd1], {%r31, %r3};
	add.s32 	%r32, %r15, %r31;
	cvt.rn.f32.u32 	%f1, %r32;
	fma.rn.f32 	%f2, %f1, 0f2F800000, 0f2F000000;
	mul.wide.s32 	%rd8, %r1, 40;
	add.s64 	%rd9, %rd5, %rd8;
	add.s64 	%rd2, %rd9, 20;
	ld.global.f32 	%f3, [%rd9+20];
	setp.gtu.f32 	%p2, %f2, %f3;
	@%p2 bra 	$L__BB3_5;
	shr.u32 	%r33, %r3, 2;
	xor.b32  	%r34, %r33, %r3;
	st.global.v2.u32 	[%rd1+8], {%r7, %r14};
	shl.b32 	%r35, %r15, 4;
	shl.b32 	%r36, %r34, 1;
	xor.b32  	%r37, %r36, %r35;
	xor.b32  	%r38, %r37, %r34;
	xor.b32  	%r20, %r38, %r15;
	st.global.v2.u32 	[%rd1+16], {%r15, %r20};
	add.s32 	%r39, %r2, 724874;
	st.global.v2.u32 	[%rd1], {%r39, %r6};
	add.s32 	%r40, %r20, %r39;
	cvt.rn.f32.u32 	%f4, %r40;
	fma.rn.f32 	%f5, %f4, 0f2F800000, 0f2F000000;
	ld.global.f32 	%f6, [%rd2+4];
	setp.gtu.f32 	%p3, %f5, %f6;
	@%p3 bra 	$L__BB3_4;
	shr.u32 	%r41, %r6, 2;
	xor.b32  	%r42, %r41, %r6;
	shl.b32 	%r43, %r20, 4;
	shl.b32 	%r44, %r42, 1;
	xor.b32  	%r45, %r44, %r43;
	xor.b32  	%r46, %r45, %r42;
	xor.b32  	%r47, %r46, %r20;
	add.s32 	%r48, %r2, %r47;
	add.s32 	%r49, %r48, 1087311;
	cvt.rn.f32.u32 	%f7, %r49;
	fma.rn.f32 	%f8, %f7, 0f2F800000, 0f2F000000;
	fma.rn.f32 	%f9, %f8, 0f40000000, 0fBF800000;
	shr.u32 	%r50, %r7, 2;
	xor.b32  	%r51, %r50, %r7;
	st.global.v2.u32 	[%rd1+8], {%r15, %r20};
	shl.b32 	%r52, %r47, 4;
	shl.b32 	%r53, %r51, 1;
	xor.b32  	%r54, %r53, %r52;
	xor.b32  	%r55, %r54, %r51;
	xor.b32  	%r56, %r55, %r47;
	st.global.v2.u32 	[%rd1+16], {%r47, %r56};
	add.s32 	%r57, %r2, 1449748;
	st.global.v2.u32 	[%rd1], {%r57, %r14};
	add.s32 	%r58, %r56, %r57;
	cvt.rn.f32.u32 	%f10, %r58;
	fma.rn.f32 	%f11, %f10, 0f2F800000, 0f2F000000;
	fma.rn.f32 	%f12, %f11, 0f40000000, 0fBF800000;
	ld.global.f32 	%f13, [%rd2+-20];
	fma.rn.f32 	%f14, %f9, 0f40A00000, %f13;
	ld.global.f32 	%f15, [%rd2+-16];
	fma.rn.f32 	%f16, %f12, 0f40A00000, %f15;
	max.f32 	%f17, %f14, 0f00000000;
	min.f32 	%f18, %f17, 0f43FA0000;
	st.global.f32 	[%rd2+-20], %f18;
	max.f32 	%f19, %f16, 0f00000000;
	min.f32 	%f20, %f19, 0f43FA0000;
	st.global.f32 	[%rd2+-16], %f20;
	bra.uni 	$L__BB3_5;
$L__BB3_4:
	shr.u32 	%r59, %r6, 2;
	xor.b32  	%r60, %r59, %r6;
	st.global.v2.u32 	[%rd1+8], {%r14, %r15};
	shl.b32 	%r61, %r20, 4;
	shl.b32 	%r62, %r60, 1;
	xor.b32  	%r63, %r62, %r61;
	xor.b32  	%r64, %r63, %r60;
	xor.b32  	%r65, %r64, %r20;
	st.global.v2.u32 	[%rd1+16], {%r20, %r65};
	add.s32 	%r66, %r2, 1087311;
	st.global.v2.u32 	[%rd1], {%r66, %r7};
	add.s32 	%r67, %r65, %r66;
	cvt.rn.f32.u32 	%f21, %r67;
	fma.rn.f32 	%f22, %f21, 0f2F800000, 0f2F000000;
	mul.f32 	%f23, %f22, 0f43FA0000;
	st.global.f32 	[%rd2+-20], %f23;
	ld.global.v2.u32 	{%r68, %r69}, [%rd1];
	shr.u32 	%r70, %r69, 2;
	xor.b32  	%r71, %r70, %r69;
	ld.global.v2.u32 	{%r72, %r73}, [%rd1+8];
	ld.global.v2.u32 	{%r74, %r75}, [%rd1+16];
	st.global.v2.u32 	[%rd1+8], {%r73, %r74};
	shl.b32 	%r76, %r75, 4;
	shl.b32 	%r77, %r71, 1;
	xor.b32  	%r78, %r77, %r76;
	xor.b32  	%r79, %r78, %r71;
	xor.b32  	%r80, %r79, %r75;
	st.global.v2.u32 	[%rd1+16], {%r75, %r80};
	add.s32 	%r81, %r68, 362437;
	st.global.v2.u32 	[%rd1], {%r81, %r72};
	add.s32 	%r82, %r80, %r81;
	cvt.rn.f32.u32 	%f24, %r82;
	fma.rn.f32 	%f25, %f24, 0f2F800000, 0f2F000000;
	mul.f32 	%f26, %f25, 0f43FA0000;
	st.global.f32 	[%rd2+-16], %f26;
$L__BB3_5:
	ret;

}
	// .globl	_Z9regla3GPUP5AgentP17curandStateXORWOW
.visible .entry _Z9regla3GPUP5AgentP17curandStateXORWOW(
	.param .u64 .ptr .align 1 _Z9regla3GPUP5AgentP17curandStateXORWOW_param_0,
	.param .u64 .ptr .align 1 _Z9regla3GPUP5AgentP17curandStateXORWOW_param_1
)
{
	.reg .pred 	%p<5>;
	.reg .b32 	%r<38>;
	.reg .b32 	%f<6>;
	.reg .b64 	%rd<10>;

	ld.param.u64 	%rd3, [_Z9regla3GPUP5AgentP17curandStateXORWOW_param_0];
	ld.param.u64 	%rd4, [_Z9regla3GPUP5AgentP17curandStateXORWOW_param_1];
	mov.u32 	%r2, %ctaid.x;
	mov.u32 	%r3, %ntid.x;
	mov.u32 	%r4, %tid.x;
	mad.lo.s32 	%r1, %r2, %r3, %r4;
	setp.gt.s32 	%p1, %r1, 1023;
	@%p1 bra 	$L__BB4_4;
	cvta.to.global.u64 	%rd5, %rd3;
	mul.wide.s32 	%rd6, %r1, 40;
	add.s64 	%rd7, %rd5, %rd6;
	add.s64 	%rd1, %rd7, 36;
	ld.global.u32 	%r5, [%rd7+36];
	setp.ne.s32 	%p2, %r5, 0;
	@%p2 bra 	$L__BB4_4;
	cvta.to.global.u64 	%rd8, %rd4;
	mul.wide.s32 	%rd9, %r1, 48;
	add.s64 	%rd2, %rd8, %rd9;
	ld.global.v2.u32 	{%r6, %r7}, [%rd2];
	shr.u32 	%r8, %r7, 2;
	xor.b32  	%r9, %r8, %r7;
	ld.global.v2.u32 	{%r10, %r11}, [%rd2+8];
	ld.global.v2.u32 	{%r12, %r13}, [%rd2+16];
	st.global.v2.u32 	[%rd2+8], {%r11, %r12};
	shl.b32 	%r14, %r13, 4;
	shl.b32 	%r15, %r9, 1;
	xor.b32  	%r16, %r15, %r14;
	xor.b32  	%r17, %r16, %r9;
	xor.b32  	%r18, %r17, %r13;
	st.global.v2.u32 	[%rd2+16], {%r13, %r18};
	add.s32 	%r19, %r6, 362437;
	st.global.v2.u32 	[%rd2], {%r19, %r10};
	add.s32 	%r20, %r18, %r19;
	cvt.rn.f32.u32 	%f1, %r20;
	fma.rn.f32 	%f2, %f1, 0f2F800000, 0f2F000000;
	ld.global.f32 	%f3, [%rd1+-24];
	setp.gtu.f32 	%p3, %f2, %f3;
	@%p3 bra 	$L__BB4_4;
	mov.b32 	%r21, 1;
	st.global.u32 	[%rd1], %r21;
	ld.global.v2.u32 	{%r22, %r23}, [%rd2];
	shr.u32 	%r24, %r23, 2;
	xor.b32  	%r25, %r24, %r23;
	ld.global.v2.u32 	{%r26, %r27}, [%rd2+8];
	ld.global.v2.u32 	{%r28, %r29}, [%rd2+16];
	st.global.v2.u32 	[%rd2+8], {%r27, %r28};
	shl.b32 	%r30, %r29, 4;
	shl.b32 	%r31, %r25, 1;
	xor.b32  	%r32, %r31, %r30;
	xor.b32  	%r33, %r32, %r25;
	xor.b32  	%r34, %r33, %r29;
	st.global.v2.u32 	[%rd2+16], {%r29, %r34};
	add.s32 	%r35, %r22, 362437;
	st.global.v2.u32 	[%rd2], {%r35, %r26};
	add.s32 	%r36, %r34, %r35;
	cvt.rn.f32.u32 	%f4, %r36;
	fma.rn.f32 	%f5, %f4, 0f2F800000, 0f2F000000;
	setp.lt.f32 	%p4, %f5, 0f3F000000;
	selp.b32 	%r37, 5, 6, %p4;
	st.global.u32 	[%rd1+-8], %r37;
$L__BB4_4:
	ret;

}
	// .globl	_Z9regla4GPUP5Agent
.visible .entry _Z9regla4GPUP5Agent(
	.param .u64 .ptr .align 1 _Z9regla4GPUP5Agent_param_0
)
{
	.reg .pred 	%p<8>;
	.reg .b32 	%r<16>;
	.reg .b64 	%rd<6>;

	ld.param.u64 	%rd2, [_Z9regla4GPUP5Agent_param_0];
	mov.u32 	%r8, %ctaid.x;
	mov.u32 	%r9, %ntid.x;
	mov.u32 	%r10, %tid.x;
	mad.lo.s32 	%r1, %r8, %r9, %r10;
	setp.gt.s32 	%p1, %r1, 1023;
	@%p1 bra 	$L__BB5_11;
	cvta.to.global.u64 	%rd3, %rd2;
	mul.wide.s32 	%rd4, %r1, 40;
	add.s64 	%rd5, %rd3, %rd4;
	add.s64 	%rd1, %rd5, 36;
	ld.global.u32 	%r11, [%rd5+36];
	setp.eq.s32 	%p2, %r11, -1;
	@%p2 bra 	$L__BB5_7;
	setp.ne.s32 	%p3, %r11, 1;
	@%p3 bra 	$L__BB5_11;
	ld.global.u32 	%r14, [%rd1+-8];
	setp.lt.s32 	%p6, %r14, 1;
	@%p6 bra 	$L__BB5_5;
	add.s32 	%r14, %r14, -1;
	st.global.u32 	[%rd1+-8], %r14;
$L__BB5_5:
	setp.ne.s32 	%p7, %r14, 0;
	@%p7 bra 	$L__BB5_11;
	mov.b32 	%r13, -1;
	st.global.u32 	[%rd1], %r13;
	bra.uni 	$L__BB5_11;
$L__BB5_7:
	ld.global.u32 	%r15, [%rd1+-4];
	setp.lt.s32 	%p4, %r15, 1;
	@%p4 bra 	$L__BB5_9;
	add.s32 	%r15, %r15, -1;
	st.global.u32 	[%rd1+-4], %r15;
$L__BB5_9:
	setp.ne.s32 	%p5, %r15, 0;
	@%p5 bra 	$L__BB5_11;
	mov.b32 	%r12, 2;
	st.global.u32 	[%rd1], %r12;
$L__BB5_11:
	ret;

}
	// .globl	_Z9regla5GPUP5AgentP17curandStateXORWOW
.visible .entry _Z9regla5GPUP5AgentP17curandStateXORWOW(
	.param .u64 .ptr .align 1 _Z9regla5GPUP5AgentP17curandStateXORWOW_param_0,
	.param .u64 .ptr .align 1 _Z9regla5GPUP5AgentP17curandStateXORWOW_param_1
)
{
	.reg .pred 	%p<4>;
	.reg .b32 	%r<22>;
	.reg .b32 	%f<4>;
	.reg .b64 	%rd<10>;

	ld.param.u64 	%rd2, [_Z9regla5GPUP5AgentP17curandStateXORWOW_param_0];
	ld.param.u64 	%rd3, [_Z9regla5GPUP5AgentP17curandStateXORWOW_param_1];
	mov.u32 	%r2, %ctaid.x;
	mov.u32 	%r3, %ntid.x;
	mov.u32 	%r4, %tid.x;
	mad.lo.s32 	%r1, %r2, %r3, %r4;
	setp.gt.s32 	%p1, %r1, 1023;
	@%p1 bra 	$L__BB6_4;
	cvta.to.global.u64 	%rd4, %rd2;
	mul.wide.s32 	%rd5, %r1, 40;
	add.s64 	%rd6, %rd4, %rd5;
	add.s64 	%rd1, %rd6, 36;
	ld.global.u32 	%r5, [%rd6+36];
	setp.ne.s32 	%p2, %r5, -1;
	@%p2 bra 	$L__BB6_4;
	cvta.to.global.u64 	%rd7, %rd3;
	mul.wide.s32 	%rd8, %r1, 48;
	add.s64 	%rd9, %rd7, %rd8;
	ld.global.v2.u32 	{%r6, %r7}, [%rd9];
	shr.u32 	%r8, %r7, 2;
	xor.b32  	%r9, %r8, %r7;
	ld.global.v2.u32 	{%r10, %r11}, [%rd9+8];
	ld.global.v2.u32 	{%r12, %r13}, [%rd9+16];
	st.global.v2.u32 	[%rd9+8], {%r11, %r12};
	shl.b32 	%r14, %r13, 4;
	shl.b32 	%r15, %r9, 1;
	xor.b32  	%r16, %r15, %r14;
	xor.b32  	%r17, %r16, %r9;
	xor.b32  	%r18, %r17, %r13;
	st.global.v2.u32 	[%rd9+16], {%r13, %r18};
	add.s32 	%r19, %r6, 362437;
	st.global.v2.u32 	[%rd9], {%r19, %r10};
	add.s32 	%r20, %r18, %r19;
	cvt.rn.f32.u32 	%f1, %r20;
	fma.rn.f32 	%f2, %f1, 0f2F800000, 0f2F000000;
	ld.global.f32 	%f3, [%rd1+-20];
	setp.gtu.f32 	%p3, %f2, %f3;
	@%p3 bra 	$L__BB6_4;
	mov.b32 	%r21, -2;
	st.global.u32 	[%rd1], %r21;
$L__BB6_4:
	ret;

}


// ===== COMPILED SASS (sm_100) =====

	.target	sm_100

	.elftype	@"ET_EXEC"


//--------------------- .note.nv.tkinfo           --------------------------
	.section	.note.nv.tkinfo,"",@"SHT_NOTE"
	.sectionflags	@"SHF_NOTE_NV_TKINFO"
	.tkinfo
        /*0018*/ 	.word	0x00000002
        /*0030*/ 	.string	""
        /*0030*/ 	.string	"ptxas"
        /*0030*/ 	.string	"Cuda compilation tools, release 13.0, V13.0.88"
        /*0030*/ 	.string	"Build cuda_13.0.r13.0/compiler.36424714_0"
        /*0030*/ 	.string	"-arch sm_100 -m 64 "



//--------------------- .note.nv.cuinfo           --------------------------
	.section	.note.nv.cuinfo,"",@"SHT_NOTE"
	.sectionflags	@"SHF_NOTE_NV_CUINFO"
        /*0018*/ 	.short	0x0002
        /*001a*/ 	.short	0x0064
        /*001c*/ 	.short	0x0082
	.zero		2


//--------------------- .nv.info                  --------------------------
	.section	.nv.info,"",@"SHT_CUDA_INFO"
	.align	4


	//----- nvinfo : EIATTR_REGCOUNT
	.align		4
        /*0000*/ 	.byte	0x04, 0x2f
        /*0002*/ 	.short	(.L_10 - .L_9)
	.align		4
.L_9:
        /*0004*/ 	.word	index@(_Z17kernelInicializarP5AgentP17curandStateXORWOW)
        /*0008*/ 	.word	0x0000001f


	//----- nvinfo : EIATTR_FRAME_SIZE
	.align		4
.L_10:
        /*000c*/ 	.byte	0x04, 0x11
        /*000e*/ 	.short	(.L_12 - .L_11)
	.align		4
.L_11:
        /*0010*/ 	.word	index@(_Z17kernelInicializarP5AgentP17curandStateXORWOW)
        /*0014*/ 	.word	0x00000000


	//----- nvinfo : EIATTR_REGCOUNT
	.align		4
.L_12:
        /*0018*/ 	.byte	0x04, 0x2f
        /*001a*/ 	.short	(.L_14 - .L_13)
	.align		4
.L_13:
        /*001c*/ 	.word	index@(_Z25actualizarEstadisticasGPUP5AgentPi)
        /*0020*/ 	.word	0x0000000e


	//----- nvinfo : EIATTR_FRAME_SIZE
	.align		4
.L_14:
        /*0024*/ 	.byte	0x04, 0x11
        /*0026*/ 	.short	(.L_16 - .L_15)
	.align		4
.L_15:
        /*0028*/ 	.word	index@(_Z25actualizarEstadisticasGPUP5AgentPi)
        /*002c*/ 	.word	0x00000000


	//----- nvinfo : EIATTR_REGCOUNT
	.align		4
.L_16:
        /*0030*/ 	.byte	0x04, 0x2f
        /*0032*/ 	.short	(.L_18 - .L_17)
	.align		4
.L_17:
        /*0034*/ 	.word	index@(_Z9regla1GPUP5AgentP17curandStateXORWOW)
        /*0038*/ 	.word	0x00000016


	//----- nvinfo : EIATTR_FRAME_SIZE
	.align		4
.L_18:
        /*003c*/ 	.byte	0x04, 0x11
        /*003e*/ 	.short	(.L_20 - .L_19)
	.align		4
.L_19:
        /*0040*/ 	.word	index@($__internal_0_$__cuda_sm20_sqrt_rn_f32_slowpath)
        /*0044*/ 	.word	0x00000000


	//----- nvinfo : EIATTR_FRAME_SIZE
	.align		4
.L_20:
        /*0048*/ 	.byte	0x04, 0x11
        /*004a*/ 	.short	(.L_22 - .L_21)
	.align		4
.L_21:
        /*004c*/ 	.word	index@(_Z9regla1GPUP5AgentP17curandStateXORWOW)
        /*0050*/ 	.word	0x00000000


	//----- nvinfo : EIATTR_REGCOUNT
	.align		4
.L_22:
        /*0054*/ 	.byte	0x04, 0x2f
        /*0056*/ 	.short	(.L_24 - .L_23)
	.align		4
.L_23:
        /*0058*/ 	.word	index@(_Z9regla2GPUP5AgentP17curandStateXORWOW)
        /*005c*/ 	.word	0x00000018


	//----- nvinfo : EIATTR_FRAME_SIZE
	.align		4
.L_24:
        /*0060*/ 	.byte	0x04, 0x11
        /*0062*/ 	.short	(.L_26 - .L_25)
	.align		4
.L_25:
        /*0064*/ 	.word	index@(_Z9regla2GPUP5AgentP17curandStateXORWOW)
        /*0068*/ 	.word	0x00000000


	//----- nvinfo : EIATTR_REGCOUNT
	.align		4
.L_26:
        /*006c*/ 	.byte	0x04, 0x2f
        /*006e*/ 	.short	(.L_28 - .L_27)
	.align		4
.L_27:
        /*0070*/ 	.word	index@(_Z9regla3GPUP5AgentP17curandStateXORWOW)
        /*0074*/ 	.word	0x00000014


	//----- nvinfo : EIATTR_FRAME_SIZE
	.align		4
.L_28:
        /*0078*/ 	.byte	0x04, 0x11
        /*007a*/ 	.short	(.L_30 - .L_29)
	.align		4
.L_29:
        /*007c*/ 	.word	index@(_Z9regla3GPUP5AgentP17curandStateXORWOW)
        /*0080*/ 	.word	0x00000000


	//----- nvinfo : EIATTR_REGCOUNT
	.align		4
.L_30:
        /*0084*/ 	.byte	0x04, 0x2f
        /*0086*/ 	.short	(.L_32 - .L_31)
	.align		4
.L_31:
        /*0088*/ 	.word	index@(_Z9regla4GPUP5Agent)
        /*008c*/ 	.word	0x00000008


	//----- nvinfo : EIATTR_FRAME_SIZE
	.align		4
.L_32:
        /*0090*/ 	.byte	0x04, 0x11
        /*0092*/ 	.short	(.L_34 - .L_33)
	.align		4
.L_33:
        /*0094*/ 	.word	index@(_Z9regla4GPUP5Agent)
        /*0098*/ 	.word	0x00000000


	//----- nvinfo : EIATTR_REGCOUNT
	.align		4
.L_34:
        /*009c*/ 	.byte	0x04, 0x2f
        /*009e*/ 	.short	(.L_36 - .L_35)
	.align		4
.L_35:
        /*00a0*/ 	.word	index@(_Z9regla5GPUP5AgentP17curandStateXORWOW)
        /*00a4*/ 	.word	0x00000012


	//----- nvinfo : EIATTR_FRAME_SIZE
	.align		4
.L_36:
        /*00a8*/ 	.byte	0x04, 0x11
        /*00aa*/ 	.short	(.L_38 - .L_37)
	.align		4
.L_37:
        /*00ac*/ 	.word	index@(_Z9regla5GPUP5AgentP17curandStateXORWOW)
        /*00b0*/ 	.word	0x00000000


	//----- nvinfo : EIATTR_MIN_STACK_SIZE
	.align		4
.L_38:
        /*00b4*/ 	.byte	0x04, 0x12
        /*00b6*/ 	.short	(.L_40 - .L_39)
	.align		4
.L_39:
        /*00b8*/ 	.word	index@(_Z9regla5GPUP5AgentP17curandStateXORWOW)
        /*00bc*/ 	.word	0x00000000


	//----- nvinfo : EIATTR_MIN_STACK_SIZE
	.align		4
.L_40:
        /*00c0*/ 	.byte	0x04, 0x12
        /*00c2*/ 	.short	(.L_42 - .L_41)
	.align		4
.L_41:
        /*00c4*/ 	.word	index@(_Z9regla4GPUP5Agent)
        /*00c8*/ 	.word	0x00000000


	//----- nvinfo : EIATTR_MIN_STACK_SIZE
	.align		4
.L_42:
        /*00cc*/ 	.byte	0x04, 0x12
        /*00ce*/ 	.short	(.L_44 - .L_43)
	.align		4
.L_43:
        /*00d0*/ 	.word	index@(_Z9regla3GPUP5AgentP17curandStateXORWOW)
        /*00d4*/ 	.word	0x00000000


	//----- nvinfo : EIATTR_MIN_STACK_SIZE
	.align		4
.L_44:
        /*00d8*/ 	.byte	0x04, 0x12
        /*00da*/ 	.short	(.L_46 - .L_45)
	.align		4
.L_45:
        /*00dc*/ 	.word	index@(_Z9regla2GPUP5AgentP17curandStateXORWOW)
        /*00e0*/ 	.word	0x00000000


	//----- nvinfo : EIATTR_MIN_STACK_SIZE
	.align		4
.L_46:
        /*00e4*/ 	.byte	0x04, 0x12
        /*00e6*/ 	.short	(.L_48 - .L_47)
	.align		4
.L_47:
        /*00e8*/ 	.word	index@(_Z9regla1GPUP5AgentP17curandStateXORWOW)
        /*00ec*/ 	.word	0x00000000


	//----- nvinfo : EIATTR_MIN_STACK_SIZE
	.align		4
.L_48:
        /*00f0*/ 	.byte	0x04, 0x12
        /*00f2*/ 	.short	(.L_50 - .L_49)
	.align		4
.L_49:
        /*00f4*/ 	.word	index@(_Z25actualizarEstadisticasGPUP5AgentPi)
        /*00f8*/ 	.word	0x00000000


	//----- nvinfo : EIATTR_MIN_STACK_SIZE
	.align		4
.L_50:
        /*00fc*/ 	.byte	0x04, 0x12
        /*00fe*/ 	.short	(.L_52 - .L_51)
	.align		4
.L_51:
        /*0100*/ 	.word	index@(_Z17kernelInicializarP5AgentP17curandStateXORWOW)
        /*0104*/ 	.word	0x00000000
.L_52:


//--------------------- .nv.compat                --------------------------
	.section	.nv.compat,"",@"SHT_CUDA_COMPAT_INFO"
	.align	4
        /*0000*/ 	.byte	0x02, 0x09, 0x00, 0x00, 0x02, 0x02, 0x01, 0x00, 0x02, 0x05, 0x05, 0x00, 0x03, 0x07, 0x01, 0x01
        /*0010*/ 	.byte	0x02, 0x03, 0x00, 0x00, 0x02, 0x06, 0x01, 0x00, 0x04, 0x0b, 0x08, 0x00, 0x01, 0x00, 0x00, 0x00
        /*0020*/ 	.byte	0x00, 0x00, 0x00, 0x00


//--------------------- .nv.info._Z9regla5GPUP5AgentP17curandStateXORWOW --------------------------
	.section	.nv.info._Z9regla5GPUP5AgentP17curandStateXORWOW,"",@"SHT_CUDA_INFO"
	.sectionflags	@""
	.align	4


	//----- nvinfo : EIATTR_CUDA_API_VERSION
	.align		4
        /*0000*/ 	.byte	0x04, 0x37
        /*0002*/ 	.short	(.L_54 - .L_53)
.L_53:
        /*0004*/ 	.word	0x00000082


	//----- nvinfo : EIATTR_KPARAM_INFO
	.align		4
.L_54:
        /*0008*/ 	.byte	0x04, 0x17
        /*000a*/ 	.short	(.L_56 - .L_55)
.L_55:
        /*000c*/ 	.word	0x00000000
        /*0010*/ 	.short	0x0001
        /*0012*/ 	.short	0x0008
        /*0014*/ 	.byte	0x00, 0xf5, 0x21, 0x00


	//----- nvinfo : EIATTR_KPARAM_INFO
	.align		4
.L_56:
        /*0018*/ 	.byte	0x04, 0x17
        /*001a*/ 	.short	(.L_58 - .L_57)
.L_57:
        /*001c*/ 	.word	0x00000000
        /*0020*/ 	.short	0x0000
        /*0022*/ 	.short	0x0000
        /*0024*/ 	.byte	0x00, 0xf5, 0x21, 0x00


	//----- nvinfo : EIATTR_SPARSE_MMA_MASK
	.align		4
.L_58:
        /*0028*/ 	.byte	0x03, 0x50
        /*002a*/ 	.short	0x0000


	//----- nvinfo : EIATTR_MAXREG_COUNT
	.align		4
        /*002c*/ 	.byte	0x03, 0x1b
        /*002e*/ 	.short	0x00ff


	//----- nvinfo : EIATTR_MERCURY_ISA_VERSION
	.align		4
        /*0030*/ 	.byte	0x03, 0x5f
        /*0032*/ 	.short	0x0101


	//----- nvinfo : EIATTR_VRC_CTA_INIT_COUNT
	.align		4
        /*0034*/ 	.byte	0x02, 0x4a
	.zero		1
	.zero		1


	//----- nvinfo : EIATTR_EXIT_INSTR_OFFSETS
	.align		4
        /*0038*/ 	.byte	0x04, 0x1c
        /*003a*/ 	.short	(.L_60 - .L_59)


	//   ....[0]....
.L_59:
        /*003c*/ 	.word	0x00000060


	//   ....[1]....
        /*0040*/ 	.word	0x000000c0


	//   ....[2]....
        /*0044*/ 	.word	0x00000260


	//   ....[3]....
        /*0048*/ 	.word	0x00000290


	//----- nvinfo : EIATTR_CBANK_PARAM_SIZE
	.align		4
.L_60:
        /*004c*/ 	.byte	0x03, 0x19
        /*004e*/ 	.short	0x0010


	//----- nvinfo : EIATTR_PARAM_CBANK
	.align		4
        /*0050*/ 	.byte	0x04, 0x0a
        /*0052*/ 	.short	(.L_62 - .L_61)
	.align		4
.L_61:
        /*0054*/ 	.word	index@(.nv.constant0._Z9regla5GPUP5AgentP17curandStateXORWOW)
        /*0058*/ 	.short	0x0380
        /*005a*/ 	.short	0x0010


	//----- nvinfo : EIATTR_SW_WAR
	.align		4
.L_62:
        /*005c*/ 	.byte	0x04, 0x36
        /*005e*/ 	.short	(.L_64 - .L_63)
.L_63:
        /*0060*/ 	.word	0x00000008
.L_64:


//--------------------- .nv.info._Z9regla4GPUP5Agent --------------------------
	.section	.nv.info._Z9regla4GPUP5Agent,"",@"SHT_CUDA_INFO"
	.sectionflags	@""
	.align	4


	//----- nvinfo : EIATTR_CUDA_API_VERSION
	.align		4
        /*0000*/ 	.byte	0x04, 0x37
        /*0002*/ 	.short	(.L_66 - .L_65)
.L_65:
        /*0004*/ 	.word	0x00000082


	//----- nvinfo : EIATTR_KPARAM_INFO
	.align		4
.L_66:
        /*0008*/ 	.byte	0x04, 0x17
        /*000a*/ 	.short	(.L_68 - .L_67)
.L_67:
        /*000c*/ 	.word	0x00000000
        /*0010*/ 	.short	0x0000
        /*0012*/ 	.short	0x0000
        /*0014*/ 	.byte	0x00, 0xf5, 0x21, 0x00


	//----- nvinfo : EIATTR_SPARSE_MMA_MASK
	.align		4
.L_68:
        /*0018*/ 	.byte	0x03, 0x50
        /*001a*/ 	.short	0x0000


	//----- nvinfo : EIATTR_MAXREG_COUNT
	.align		4
        /*001c*/ 	.byte	0x03, 0x1b
        /*001e*/ 	.short	0x00ff


	//----- nvinfo : EIATTR_MERCURY_ISA_VERSION
	.align		4
        /*0020*/ 	.byte	0x03, 0x5f
        /*0022*/ 	.short	0x0101


	//----- nvinfo : EIATTR_VRC_CTA_INIT_COUNT
	.align		4
        /*0024*/ 	.byte	0x02, 0x4a
	.zero		1
	.zero		1


	//----- nvinfo : EIATTR_EXIT_INSTR_OFFSETS
	.align		4
        /*0028*/ 	.byte	0x04, 0x1c
        /*002a*/ 	.short	(.L_70 - .L_69)


	//   ....[0]....
.L_69:
        /*002c*/ 	.word	0x00000060


	//   ....[1]....
        /*0030*/ 	.word	0x000000e0


	//   ....[2]....
        /*0034*/ 	.word	0x00000140


	//   ....[3]....
        /*0038*/ 	.word	0x00000170


	//   ....[4]....
        /*003c*/ 	.word	0x000001d0


	//   ....[5]....
        /*0040*/ 	.word	0x00000200


	//----- nvinfo : EIATTR_CRS_STACK_SIZE
	.align		4
.L_70:
        /*0044*/ 	.byte	0x04, 0x1e
        /*0046*/ 	.short	(.L_72 - .L_71)
.L_71:
        /*0048*/ 	.word	0x00000000


	//----- nvinfo : EIATTR_CBANK_PARAM_SIZE
	.align		4
.L_72:
        /*004c*/ 	.byte	0x03, 0x19
        /*004e*/ 	.short	0x0008


	//----- nvinfo : EIATTR_PARAM_CBANK
	.align		4
        /*0050*/ 	.byte	0x04, 0x0a
        /*0052*/ 	.short	(.L_74 - .L_73)
	.align		4
.L_73:
        /*0054*/ 	.word	index@(.nv.constant0._Z9regla4GPUP5Agent)
        /*0058*/ 	.short	0x0380
        /*005a*/ 	.short	0x0008


	//----- nvinfo : EIATTR_SW_WAR
	.align		4
.L_74:
        /*005c*/ 	.byte	0x04, 0x36
        /*005e*/ 	.short	(.L_76 - .L_75)
.L_75:
        /*0060*/ 	.word	0x00000008
.L_76:


//--------------------- .nv.info._Z9regla3GPUP5AgentP17curandStateXORWOW --------------------------
	.section	.nv.info._Z9regla3GPUP5AgentP17curandStateXORWOW,"",@"SHT_CUDA_INFO"
	.sectionflags	@""
	.align	4


	//----- nvinfo : EIATTR_CUDA_API_VERSION
	.align		4
        /*0000*/ 	.byte	0x04, 0x37
        /*0002*/ 	.short	(.L_78 - .L_77)
.L_77:
        /*0004*/ 	.word	0x00000082


	//----- nvinfo : EIATTR_KPARAM_INFO
	.align		4
.L_78:
        /*0008*/ 	.byte	0x04, 0x17
        /*000a*/ 	.short	(.L_80 - .L_79)
.L_79:
        /*000c*/ 	.word	0x00000000
        /*0010*/ 	.short	0x0001
        /*0012*/ 	.short	0x0008
        /*0014*/ 	.byte	0x00, 0xf5, 0x21, 0x00


	//----- nvinfo : EIATTR_KPARAM_INFO
	.align		4
.L_80:
        /*0018*/ 	.byte	0x04, 0x17
        /*001a*/ 	.short	(.L_82 - .L_81)
.L_81:
        /*001c*/ 	.word	0x00000000
        /*0020*/ 	.short	0x0000
        /*0022*/ 	.short	0x0000
        /*0024*/ 	.byte	0x00, 0xf5, 0x21, 0x00


	//----- nvinfo : EIATTR_SPARSE_MMA_MASK
	.align		4
.L_82:
        /*0028*/ 	.byte	0x03, 0x50
        /*002a*/ 	.short	0x0000


	//----- nvinfo : EIATTR_MAXREG_COUNT
	.align		4
        /*002c*/ 	.byte	0x03, 0x1b
        /*002e*/ 	.short	0x00ff


	//----- nvinfo : EIATTR_MERCURY_ISA_VERSION
	.align		4
        /*0030*/ 	.byte	0x03, 0x5f
        /*0032*/ 	.short	0x0101


	//----- nvinfo : EIATTR_VRC_CTA_INIT_COUNT
	.align		4
        /*0034*/ 	.byte	0x02, 0x4a
	.zero		1
	.zero		1


	//----- nvinfo : EIATTR_EXIT_INSTR_OFFSETS
	.align		4
        /*0038*/ 	.byte	0x04, 0x1c
        /*003a*/ 	.short	(.L_84 - .L_83)


	//   ....[0]....
.L_83:
        /*003c*/ 	.word	0x00000060


	//   ....[1]....
        /*0040*/ 	.word	0x000000c0


	//   ....[2]....
        /*0044*/ 	.word	0x00000260


	//   ....[3]....
        /*0048*/ 	.word	0x00000410


	//----- nvinfo : EIATTR_CBANK_PARAM_SIZE
	.align		4
.L_84:
        /*004c*/ 	.byte	0x03, 0x19
        /*004e*/ 	.short	0x0010


	//----- nvinfo : EIATTR_PARAM_CBANK
	.align		4
        /*0050*/ 	.byte	0x04, 0x0a
        /*0052*/ 	.short	(.L_86 - .L_85)
	.align		4
.L_85:
        /*0054*/ 	.word	index@(.nv.constant0._Z9regla3GPUP5AgentP17curandStateXORWOW)
        /*0058*/ 	.short	0x0380
        /*005a*/ 	.short	0x0010


	//----- nvinfo : EIATTR_SW_WAR
	.align		4
.L_86:
        /*005c*/ 	.byte	0x04, 0x36
        /*005e*/ 	.short	(.L_88 - .L_87)
.L_87:
        /*0060*/ 	.word	0x00000008
.L_88:


//--------------------- .nv.info._Z9regla2GPUP5AgentP17curandStateXORWOW --------------------------
	.section	.nv.info._Z9regla2GPUP5AgentP17curandStateXORWOW,"",@"SHT_CUDA_INFO"
	.sectionflags	@""
	.align	4


	//----- nvinfo : EIATTR_CUDA_API_VERSION
	.align		4
        /*0000*/ 	.byte	0x04, 0x37
        /*0002*/ 	.short	(.L_90 - .L_89)
.L_89:
        /*0004*/ 	.word	0x00000082


	//----- nvinfo : EIATTR_KPARAM_INFO
	.align		4
.L_90:
        /*0008*/ 	.byte	0x04, 0x17
        /*000a*/ 	.short	(.L_92 - .L_91)
.L_91:
        /*000c*/ 	.word	0x00000000
        /*0010*/ 	.short	0x0001
        /*0012*/ 	.short	0x0008
        /*0014*/ 	.byte	0x00, 0xf5, 0x21, 0x00


	//----- nvinfo : EIATTR_KPARAM_INFO
	.align		4
.L_92:
        /*0018*/ 	.byte	0x04, 0x17
        /*001a*/ 	.short	(.L_94 - .L_93)
.L_93:
        /*001c*/ 	.word	0x00000000
        /*0020*/ 	.short	0x0000
        /*0022*/ 	.short	0x0000
        /*0024*/ 	.byte	0x00, 0xf5, 0x21, 0x00


	//----- nvinfo : EIATTR_SPARSE_MMA_MASK
	.align		4
.L_94:
        /*0028*/ 	.byte	0x03, 0x50
        /*002a*/ 	.short	0x0000


	//----- nvinfo : EIATTR_MAXREG_COUNT
	.align		4
        /*002c*/ 	.byte	0x03, 0x1b
        /*002e*/ 	.short	0x00ff


	//----- nvinfo : EIATTR_MERCURY_ISA_VERSION
	.align		4
        /*0030*/ 	.byte	0x03, 0x5f
        /*0032*/ 	.short	0x0101


	//----- nvinfo : EIATTR_VRC_CTA_INIT_COUNT
	.align		4
        /*0034*/ 	.byte	0x02, 0x4a
	.zero		1
	.zero		1


	//----- nvinfo : EIATTR_EXIT_INSTR_OFFSETS
	.align		4
        /*0038*/ 	.byte	0x04, 0x1c
        /*003a*/ 	.short	(.L_96 - .L_95)


	//   ....[0]....
.L_95:
        /*003c*/ 	.word	0x00000060


	//   ....[1]....
        /*0040*/ 	.word	0x00000230


	//   ....[2]....
        /*0044*/ 	.word	0x000005b0


	//   ....[3]....
        /*0048*/ 	.word	0x00000850


	//----- nvinfo : EIATTR_CRS_STACK_SIZE
	.align		4
.L_96:
        /*004c*/ 	.byte	0x04, 0x1e
        /*004e*/ 	.short	(.L_98 - .L_97)
.L_97:
        /*0050*/ 	.word	0x00000000


	//----- nvinfo : EIATTR_CBANK_PARAM_SIZE
	.align		4
.L_98:
        /*0054*/ 	.byte	0x03, 0x19
        /*0056*/ 	.short	0x0010


	//----- nvinfo : EIATTR_PARAM_CBANK
	.align		4
        /*0058*/ 	.byte	0x04, 0x0a
        /*005a*/ 	.short	(.L_100 - .L_99)
	.align		4
.L_99:
        /*005c*/ 	.word	index@(.nv.constant0._Z9regla2GPUP5AgentP17curandStateXORWOW)
        /*0060*/ 	.short	0x0380
        /*0062*/ 	.short	0x0010


	//----- nvinfo : EIATTR_SW_WAR
	.align		4
.L_100:
        /*0064*/ 	.byte	0x04, 0x36
        /*0066*/ 	.short	(.L_102 - .L_101)
.L_101:
        /*0068*/ 	.word	0x00000008
.L_102:


//--------------------- .nv.info._Z9regla1GPUP5AgentP17curandStateXORWOW --------------------------
	.section	.nv.info._Z9regla1GPUP5AgentP17curandStateXORWOW,"",@"SHT_CUDA_INFO"
	.sectionflags	@""
	.align	4


	//----- nvinfo : EIATTR_CUDA_API_VERSION
	.align		4
        /*0000*/ 	.byte	0x04, 0x37
        /*0002*/ 	.short	(.L_104 - .L_103)
.L_103:
        /*0004*/ 	.word	0x00000082


	//----- nvinfo : EIATTR_KPARAM_INFO
	.align		4
.L_104:
        /*0008*/ 	.byte	0x04, 0x17
        /*000a*/ 	.short	(.L_106 - .L_105)
.L_105:
        /*000c*/ 	.word	0x00000000
        /*0010*/ 	.short	0x0001
        /*0012*/ 	.short	0x0008
        /*0014*/ 	.byte	0x00, 0xf5, 0x21, 0x00


	//----- nvinfo : EIATTR_KPARAM_INFO
	.align		4
.L_106:
        /*0018*/ 	.byte	0x04, 0x17
        /*001a*/ 	.short	(.L_108 - .L_107)
.L_107:
        /*001c*/ 	.word	0x00000000
        /*0020*/ 	.short	0x0000
        /*0022*/ 	.short	0x0000
        /*0024*/ 	.byte	0x00, 0xf5, 0x21, 0x00


	//----- nvinfo : EIATTR_SPARSE_MMA_MASK
	.align		4
.L_108:
        /*0028*/ 	.byte	0x03, 0x50
        /*002a*/ 	.short	0x0000


	//----- nvinfo : EIATTR_MAXREG_COUNT
	.align		4
        /*002c*/ 	.byte	0x03, 0x1b
        /*002e*/ 	.short	0x00ff


	//----- nvinfo : EIATTR_MERCURY_ISA_VERSION
	.align		4
        /*0030*/ 	.byte	0x03, 0x5f
        /*0032*/ 	.short	0x0101


	//----- nvinfo : EIATTR_VRC_CTA_INIT_COUNT
	.align		4
        /*0034*/ 	.byte	0x02, 0x4a
	.zero		1
	.zero		1


	//----- nvinfo : EIATTR_EXIT_INSTR_OFFSETS
	.align		4
        /*0038*/ 	.byte	0x04, 0x1c
        /*003a*/ 	.short	(.L_110 - .L_109)


	//   ....[0]....
.L_109:
        /*003c*/ 	.word	0x00000060


	//   ....[1]....
        /*0040*/ 	.word	0x000000c0


	//   ....[2]....
        /*0044*/ 	.word	0x00000f90


	//   ....[3]....
        /*0048*/ 	.word	0x00001150


	//----- nvinfo : EIATTR_CRS_STACK_SIZE
	.align		4
.L_110:
        /*004c*/ 	.byte	0x04, 0x1e
        /*004e*/ 	.short	(.L_112 - .L_111)
.L_111:
        /*0050*/ 	.word	0x00000000


	//----- nvinfo : EIATTR_CBANK_PARAM_SIZE
	.align		4
.L_112:
        /*0054*/ 	.byte	0x03, 0x19
        /*0056*/ 	.short	0x0010


	//----- nvinfo : EIATTR_PARAM_CBANK
	.align		4
        /*0058*/ 	.byte	0x04, 0x0a
        /*005a*/ 	.short	(.L_114 - .L_113)
	.align		4
.L_113:
        /*005c*/ 	.word	index@(.nv.constant0._Z9regla1GPUP5AgentP17curandStateXORWOW)
        /*0060*/ 	.short	0x0380
        /*0062*/ 	.short	0x0010


	//----- nvinfo : EIATTR_SW_WAR
	.align		4
.L_114:
        /*0064*/ 	.byte	0x04, 0x36
        /*0066*/ 	.short	(.L_116 - .L_115)
.L_115:
        /*0068*/ 	.word	0x00000008
.L_116:


//--------------------- .nv.info._Z25actualizarEstadisticasGPUP5AgentPi --------------------------
	.section	.nv.info._Z25actualizarEstadisticasGPUP5AgentPi,"",@"SHT_CUDA_INFO"
	.sectionflags	@""
	.align	4


	//----- nvinfo : EIATTR_CUDA_API_VERSION
	.align		4
        /*0000*/ 	.byte	0x04, 0x37
        /*0002*/ 	.short	(.L_118 - .L_117)
.L_117:
        /*0004*/ 	.word	0x00000082


	//----- nvinfo : EIATTR_KPARAM_INFO
	.align		4
.L_118:
        /*0008*/ 	.byte	0x04, 0x17
        /*000a*/ 	.short	(.L_120 - .L_119)
.L_119:
        /*000c*/ 	.word	0x00000000
        /*0010*/ 	.short	0x0001
        /*0012*/ 	.short	0x0008
        /*0014*/ 	.byte	0x00, 0xf5, 0x21, 0x00


	//----- nvinfo : EIATTR_KPARAM_INFO
	.align		4
.L_120:
        /*0018*/ 	.byte	0x04, 0x17
        /*001a*/ 	.short	(.L_122 - .L_121)
.L_121:
        /*001c*/ 	.word	0x00000000
        /*0020*/ 	.short	0x0000
        /*0022*/ 	.short	0x0000
        /*0024*/ 	.byte	0x00, 0xf5, 0x21, 0x00


	//----- nvinfo : EIATTR_SPARSE_MMA_MASK
	.align		4
.L_122:
        /*0028*/ 	.byte	0x03, 0x50
        /*002a*/ 	.short	0x0000


	//----- nvinfo : EIATTR_MAXREG_COUNT
	.align		4
        /*002c*/ 	.byte	0x03, 0x1b
        /*002e*/ 	.short	0x00ff


	//----- nvinfo : EIATTR_MERCURY_ISA_VERSION
	.align		4
        /*0030*/ 	.byte	0x03, 0x5f
        /*0032*/ 	.short	0x0101


	//----- nvinfo : EIATTR_INT_WARP_WIDE_INSTR_OFFSETS
	.align		4
        /*0034*/ 	.byte	0x04, 0x31
        /*0036*/ 	.short	(.L_124 - .L_123)


	//   ....[0]....
.L_123:
        /*0038*/ 	.word	0x000000c0


	//   ....[1]....
        /*003c*/ 	.word	0x00000120


	//   ....[2]....
        /*0040*/ 	.word	0x000001d0


	//   ....[3]....
        /*0044*/ 	.word	0x00000230


	//----- nvinfo : EIATTR_VRC_CTA_INIT_COUNT
	.align		4
.L_124:
        /*0048*/ 	.byte	0x02, 0x4a
	.zero		1
	.zero		1


	//----- nvinfo : EIATTR_EXIT_INSTR_OFFSETS
	.align		4
        /*004c*/ 	.byte	0x04, 0x1c
        /*004e*/ 	.short	(.L_126 - .L_125)


	//   ....[0]....
.L_125:
        /*0050*/ 	.word	0x00000060


	//   ....[1]....
        /*0054*/ 	.word	0x00000260


	//----- nvinfo : EIATTR_CBANK_PARAM_SIZE
	.align		4
.L_126:
        /*0058*/ 	.byte	0x03, 0x19
        /*005a*/ 	.short	0x0010


	//----- nvinfo : EIATTR_PARAM_CBANK
	.align		4
        /*005c*/ 	.byte	0x04, 0x0a
        /*005e*/ 	.short	(.L_128 - .L_127)
	.align		4
.L_127:
        /*0060*/ 	.word	index@(.nv.constant0._Z25actualizarEstadisticasGPUP5AgentPi)
        /*0064*/ 	.short	0x0380
        /*0066*/ 	.short	0x0010


	//----- nvinfo : EIATTR_SW_WAR
	.align		4
.L_128:
        /*0068*/ 	.byte	0x04, 0x36
        /*006a*/ 	.short	(.L_130 - .L_129)
.L_129:
        /*006c*/ 	.word	0x00000008
.L_130:


//--------------------- .nv.info._Z17kernelInicializarP5AgentP17curandStateXORWOW --------------------------
	.section	.nv.info._Z17kernelInicializarP5AgentP17curandStateXORWOW,"",@"SHT_CUDA_INFO"
	.sectionflags	@""
	.align	4


	//----- nvinfo : EIATTR_CUDA_API_VERSION
	.align		4
        /*0000*/ 	.byte	0x04, 0x37
        /*0002*/ 	.short	(.L_132 - .L_131)
.L_131:
        /*0004*/ 	.word	0x00000082


	//----- nvinfo : EIATTR_KPARAM_INFO
	.align		4
.L_132:
        /*0008*/ 	.byte	0x04, 0x17
        /*000a*/ 	.short	(.L_134 - .L_133)
.L_133:
        /*000c*/ 	.word	0x00000000
        /*0010*/ 	.short	0x0001
        /*0012*/ 	.short	0x0008
        /*0014*/ 	.byte	0x00, 0xf5, 0x21, 0x00


	//----- nvinfo : EIATTR_KPARAM_INFO
	.align		4
.L_134:
        /*0018*/ 	.byte	0x04, 0x17
        /*001a*/ 	.short	(.L_136 - .L_135)
.L_135:
        /*001c*/ 	.word	0x00000000
        /*0020*/ 	.short	0x0000
        /*0022*/ 	.short	0x0000
        /*0024*/ 	.byte	0x00, 0xf5, 0x21, 0x00


	//----- nvinfo : EIATTR_SPARSE_MMA_MASK
	.align		4
.L_136:
        /*0028*/ 	.byte	0x03, 0x50
        /*002a*/ 	.short	0x0000


	//----- nvinfo : EIATTR_MAXREG_COUNT
	.align		4
        /*002c*/ 	.byte	0x03, 0x1b
        /*002e*/ 	.short	0x00ff


	//----- nvinfo : EIATTR_MERCURY_ISA_VERSION
	.align		4
        /*0030*/ 	.byte	0x03, 0x5f
        /*0032*/ 	.short	0x0101


	//----- nvinfo : EIATTR_VRC_CTA_INIT_COUNT
	.align		4
        /*0034*/ 	.byte	0x02, 0x4a
	.zero		1
	.zero		1


	//----- nvinfo : EIATTR_EXIT_INSTR_OFFSETS
	.align		4
        /*0038*/ 	.byte	0x04, 0x1c
        /*003a*/ 	.short	(.L_138 - .L_137)


	//   ....[0]....
.L_137:
        /*003c*/ 	.word	0x00000060


	//   ....[1]....
        /*0040*/ 	.word	0x00001b00


	//----- nvinfo : EIATTR_CRS_STACK_SIZE
	.align		4
.L_138:
        /*0044*/ 	.byte	0x04, 0x1e
        /*0046*/ 	.short	(.L_140 - .L_139)
.L_139:
        /*0048*/ 	.word	0x00000000


	//----- nvinfo : EIATTR_CBANK_PARAM_SIZE
	.align		4
.L_140:
        /*004c*/ 	.byte	0x03, 0x19
        /*004e*/ 	.short	0x0010


	//----- nvinfo : EIATTR_PARAM_CBANK
	.align		4
        /*0050*/ 	.byte	0x04, 0x0a
        /*0052*/ 	.short	(.L_142 - .L_141)
	.align		4
.L_141:
        /*0054*/ 	.word	index@(.nv.constant0._Z17kernelInicializarP5AgentP17curandStateXORWOW)
        /*0058*/ 	.short	0x0380
        /*005a*/ 	.short	0x0010


	//----- nvinfo : EIATTR_SW_WAR
	.align		4
.L_142:
        /*005c*/ 	.byte	0x04, 0x36
        /*005e*/ 	.short	(.L_144 - .L_143)
.L_143:
        /*0060*/ 	.word	0x00000008
.L_144:


//--------------------- .nv.callgraph             --------------------------
	.section	.nv.callgraph,"",@"SHT_CUDA_CALLGRAPH"
	.align	4
	.sectionentsize	8
	.align		4
        /*0000*/ 	.word	0x00000000
	.align		4
        /*0004*/ 	.word	0xffffffff
	.align		4
        /*0008*/ 	.word	0x00000000
	.align		4
        /*000c*/ 	.word	0xfffffffe
	.align		4
        /*0010*/ 	.word	0x00000000
	.align		4
        /*0014*/ 	.word	0xfffffffd
	.align		4
        /*0018*/ 	.word	0x00000000
	.align		4
        /*001c*/ 	.word	0xfffffffc


//--------------------- .nv.constant4             --------------------------
	.section	.nv.constant4,"a",@progbits
	.align	8
	.align		8
.nv.constant4:
        /*0000*/ 	.dword	precalc_xorwow_matrix
	.align		8
        /*0008*/ 	.dword	precalc_xorwow_offset_matrix
	.align		8
        /*0010*/ 	.dword	mrg32k3aM1
	.align		8
        /*0018*/ 	.dword	mrg32k3aM2
	.align		8
        /*0020*/ 	.dword	mrg32k3aM1SubSeq
	.align		8
        /*0028*/ 	.dword	mrg32k3aM2SubSeq
	.align		8
        /*0030*/ 	.dword	mrg32k3aM1Seq
	.align		8
        /*0038*/ 	.dword	mrg32k3aM2Seq


//--------------------- .nv.constant3             --------------------------
	.section	.nv.constant3,"a",@progbits
	.align	8
.nv.constant3:
	.type		__cr_lgamma_table,@object
	.size		__cr_lgamma_table,(.L_8 - __cr_lgamma_table)
__cr_lgamma_table:
        /*0000*/ 	.byte	0x00, 0x00, 0x00, 0x00, 0x00, 0x00, 0x00, 0x00, 0x00, 0x00, 0x00, 0x00, 0x00, 0x00, 0x00, 0x00
        /*0010*/ 	.byte	0xef, 0x39, 0xfa, 0xfe, 0x42, 0x2e, 0xe6, 0x3f, 0x02, 0x20, 0x2a, 0xfa, 0x0b, 0xab, 0xfc, 0x3f
        /*0020*/ 	.byte	0xf9, 0x2c, 0x92, 0x7c, 0xa7, 0x6c, 0x09, 0x40, 0xc9, 0x79, 0x44, 0x3c, 0x64, 0x26, 0x13, 0x40
        /*0030*/ 	.byte	0xca, 0x01, 0xcf, 0x3a, 0x27, 0x51, 0x1a, 0x40, 0x30, 0xcc, 0x2d, 0xf3, 0xe1, 0x0c, 0x21, 0x40
        /*0040*/ 	.byte	0x0d, 0xb7, 0xfc, 0x82, 0x8e, 0x35, 0x25, 0x40
.L_8:


//--------------------- .text._Z9regla5GPUP5AgentP17curandStateXORWOW --------------------------
	.section	.text._Z9regla5GPUP5AgentP17curandStateXORWOW,"ax",@progbits
	.align	128
        .global         _Z9regla5GPUP5AgentP17curandStateXORWOW
        .type           _Z9regla5GPUP5AgentP17curandStateXORWOW,@function
        .size           _Z9regla5GPUP5AgentP17curandStateXORWOW,(.L_x_42 - _Z9regla5GPUP5AgentP17curandStateXORWOW)
        .other          _Z9regla5GPUP5AgentP17curandStateXORWOW,@"STO_CUDA_ENTRY STV_DEFAULT"
_Z9regla5GPUP5AgentP17curandStateXORWOW:
.text._Z9regla5GPUP5AgentP17curandStateXORWOW:
[----:B------:R-:W-:Y:S01]  /*0000*/  LDC R1, c[0x0][0x37c] ;  /* 0x0000df00ff017b82 */ /* 0x000fe20000000800 */
[----:B------:R-:W0:Y:S07]  /*0010*/  S2R R0, SR_TID.X ;  /* 0x0000000000007919 */ /* 0x000e2e0000002100 */
[----:B------:R-:W0:Y:S08]  /*0020*/  S2UR UR4, SR_CTAID.X ;  /* 0x00000000000479c3 */ /* 0x000e300000002500 */
[----:B------:R-:W0:Y:S02]  /*0030*/  LDC R7, c[0x0][0x360] ;  /* 0x0000d800ff077b82 */ /* 0x000e240000000800 */
[----:B0-----:R-:W-:-:S05]  /*0040*/  IMAD R7, R7, UR4, R0 ;  /* 0x0000000407077c24 */ /* 0x001fca000f8e0200 */
[----:B------:R-:W-:-:S13]  /*0050*/  ISETP.GT.AND P0, PT, R7, 0x3ff, PT ;  /* 0x000003ff0700780c */ /* 0x000fda0003f04270 */
[----:B------:R-:W-:Y:S05]  /*0060*/  @P0 EXIT ;  /* 0x000000000000094d */ /* 0x000fea0003800000 */
[----:B------:R-:W0:Y:S01]  /*0070*/  LDC.64 R2, c[0x0][0x380] ;  /* 0x0000e000ff027b82 */ /* 0x000e220000000a00 */
[----:B------:R-:W1:Y:S01]  /*0080*/  LDCU.64 UR4, c[0x0][0x358] ;  /* 0x00006b00ff0477ac */ /* 0x000e620008000a00 */
[----:B0-----:R-:W-:-:S05]  /*0090*/  IMAD.WIDE R2, R7, 0x28, R2 ;  /* 0x0000002807027825 */ /* 0x001fca00078e0202 */
[----:B-1----:R-:W2:Y:S02]  /*00a0*/  LDG.E R0, desc[UR4][R2.64+0x24] ;  /* 0x0000240402007981 */ /* 0x002ea4000c1e1900 */
[----:B--2---:R-:W-:-:S13]  /*00b0*/  ISETP.NE.AND P0, PT, R0, -0x1, PT ;  /* 0xffffffff0000780c */ /* 0x004fda0003f05270 */
[----:B------:R-:W-:Y:S05]  /*00c0*/  @P0 EXIT ;  /* 0x000000000000094d */ /* 0x000fea0003800000 */
[----:B------:R-:W0:Y:S02]  /*00d0*/  LDC.64 R4, c[0x0][0x388] ;  /* 0x0000e200ff047b82 */ /* 0x000e240000000a00 */
[----:B0-----:R-:W-:-:S05]  /*00e0*/  IMAD.WIDE R4, R7, 0x30, R4 ;  /* 0x0000003007047825 */ /* 0x001fca00078e0204 */
[----:B------:R-:W2:Y:S04]  /*00f0*/  LDG.E.64 R6, desc[UR4][R4.64] ;  /* 0x0000000404067981 */ /* 0x000ea8000c1e1b00 */
[----:B------:R-:W3:Y:S04]  /*0100*/  LDG.E.64 R10, desc[UR4][R4.64+0x10] ;  /* 0x00001004040a7981 */ /* 0x000ee8000c1e1b00 */
[----:B------:R-:W4:Y:S01]  /*0110*/  LDG.E.64 R8, desc[UR4][R4.64+0x8] ;  /* 0x0000080404087981 */ /* 0x000f22000c1e1b00 */
[----:B--2---:R-:W-:Y:S02]  /*0120*/  SHF.R.U32.HI R0, RZ, 0x2, R7 ;  /* 0x00000002ff007819 */ /* 0x004fe40000011607 */
[----:B------:R-:W-:-:S02]  /*0130*/  IADD3 R6, PT, PT, R6, 0x587c5, RZ ;  /* 0x000587c506067810 */ /* 0x000fc40007ffe0ff */
[----:B------:R-:W-:Y:S01]  /*0140*/  LOP3.LUT R0, R0, R7, RZ, 0x3c, !PT ;  /* 0x0000000700007212 */ /* 0x000fe200078e3cff */
[----:B---3--:R-:W-:Y:S02]  /*0150*/  IMAD.SHL.U32 R7, R11, 0x10, RZ ;  /* 0x000000100b077824 */ /* 0x008fe400078e00ff */
[----:B------:R-:W-:Y:S02]  /*0160*/  IMAD.MOV.U32 R15, RZ, RZ, R10 ;  /* 0x000000ffff0f7224 */ /* 0x000fe400078e000a */
[----:B------:R-:W-:Y:S02]  /*0170*/  IMAD.SHL.U32 R12, R0, 0x2, RZ ;  /* 0x00000002000c7824 */ /* 0x000fe400078e00ff */
[----:B----4-:R-:W-:-:S03]  /*0180*/  IMAD.MOV.U32 R14, RZ, RZ, R9 ;  /* 0x000000ffff0e7224 */ /* 0x010fc600078e0009 */
[----:B------:R-:W-:Y:S02]  /*0190*/  LOP3.LUT R12, R0, R12, R7, 0x96, !PT ;  /* 0x0000000c000c7212 */ /* 0x000fe400078e9607 */
[----:B------:R-:W-:Y:S01]  /*01a0*/  MOV R7, R8 ;  /* 0x0000000800077202 */ /* 0x000fe20000000f00 */
[----:B------:R0:W-:Y:S01]  /*01b0*/  STG.E.64 desc[UR4][R4.64+0x8], R14 ;  /* 0x0000080e04007986 */ /* 0x0001e2000c101b04 */
[----:B------:R-:W-:Y:S01]  /*01c0*/  LOP3.LUT R13, R12, R11, RZ, 0x3c, !PT ;  /* 0x0000000b0c0d7212 */ /* 0x000fe200078e3cff */
[----:B------:R-:W-:Y:S02]  /*01d0*/  IMAD.MOV.U32 R12, RZ, RZ, R11 ;  /* 0x000000ffff0c7224 */ /* 0x000fe400078e000b */
[----:B------:R0:W-:Y:S04]  /*01e0*/  STG.E.64 desc[UR4][R4.64], R6 ;  /* 0x0000000604007986 */ /* 0x0001e8000c101b04 */
[----:B------:R0:W-:Y:S04]  /*01f0*/  STG.E.64 desc[UR4][R4.64+0x10], R12 ;  /* 0x0000100c04007986 */ /* 0x0001e8000c101b04 */
[----:B------:R-:W2:Y:S01]  /*0200*/  LDG.E R9, desc[UR4][R2.64+0x10] ;  /* 0x0000100402097981 */ /* 0x000ea2000c1e1900 */
[----:B------:R-:W-:Y:S01]  /*0210*/  IADD3 R0, PT, PT, R13, R6, RZ ;  /* 0x000000060d007210 */ /* 0x000fe20007ffe0ff */
[----:B------:R-:W-:-:S03]  /*0220*/  IMAD.MOV.U32 R11, RZ, RZ, 0x2f800000 ;  /* 0x2f800000ff0b7424 */ /* 0x000fc600078e00ff */
[----:B------:R-:W-:-:S05]  /*0230*/  I2FP.F32.U32 R0, R0 ;  /* 0x0000000000007245 */ /* 0x000fca0000201000 */
[----:B------:R-:W-:-:S05]  /*0240*/  FFMA R0, R0, R11, 1.1641532182693481445e-10 ;  /* 0x2f00000000007423 */ /* 0x000fca000000000b */
[----:B--2---:R-:W-:-:S13]  /*0250*/  FSETP.GTU.AND P0, PT, R0, R9, PT ;  /* 0x000000090000720b */ /* 0x004fda0003f0c000 */
[----:B0-----:R-:W-:Y:S05]  /*0260*/  @P0 EXIT ;  /* 0x000000000000094d */ /* 0x001fea0003800000 */
[----:B------:R-:W-:-:S05]  /*0270*/  MOV R5, 0xfffffffe ;  /* 0xfffffffe00057802 */ /* 0x000fca0000000f00 */
[----:B------:R-:W-:Y:S01]  /*0280*/  STG.E desc[UR4][R2.64+0x24], R5 ;  /* 0x0000240502007986 */ /* 0x000fe2000c101904 */
[----:B------:R-:W-:Y:S05]  /*0290*/  EXIT ;  /* 0x000000000000794d */ /* 0x000fea0003800000 */
.L_x_0:
[----:B------:R-:W-:-:S00]  /*02a0*/  BRA `(.L_x_0) ;  /* 0xfffffffc00fc7947 */ /* 0x000fc0000383ffff */
[----:B------:R-:W-:-:S00]  /*02b0*/  NOP ;  /* 0x0000000000007918 */ /* 0x000fc00000000000 */
        /* <DEDUP_REMOVED lines=12> */
.L_x_42:


//--------------------- .text._Z9regla4GPUP5Agent --------------------------
	.section	.text._Z9regla4GPUP5Agent,"ax",@progbits
	.align	128
        .global         _Z9regla4GPUP5Agent
        .type           _Z9regla4GPUP5Agent,@function
        .size           _Z9regla4GPUP5Agent,(.L_x_43 - _Z9regla4GPUP5Agent)
        .other          _Z9regla4GPUP5Agent,@"STO_CUDA_ENTRY STV_DEFAULT"
_Z9regla4GPUP5Agent:
.text._Z9regla4GPUP5Agent:
        /* <DEDUP_REMOVED lines=12> */
[----:B------:R-:W-:Y:S05]  /*00c0*/  @!P0 BRA `(.L_x_1) ;  /* 0x00000000002c8947 */ /* 0x000fea0003800000 */
[----:B------:R-:W-:-:S13]  /*00d0*/  ISETP.NE.AND P0, PT, R0, 0x1, PT ;  /* 0x000000010000780c */ /* 0x000fda0003f05270 */
[----:B------:R-:W-:Y:S05]  /*00e0*/  @P0 EXIT ;  /* 0x000000000000094d */ /* 0x000fea0003800000 */
[----:B------:R-:W2:Y:S02]  /*00f0*/  LDG.E R5, desc[UR4][R2.64+0x1c] ;  /* 0x00001c0402057981 */ /* 0x000ea4000c1e1900 */
[----:B--2---:R-:W-:-:S13]  /*0100*/  ISETP.GE.AND P0, PT, R5, 0x1, PT ;  /* 0x000000010500780c */ /* 0x004fda0003f06270 */
[----:B------:R-:W-:-:S05]  /*0110*/  @P0 VIADD R5, R5, 0xffffffff ;  /* 0xffffffff05050836 */ /* 0x000fca0000000000 */
[----:B------:R-:W-:Y:S01]  /*0120*/  ISETP.NE.AND P1, PT, R5, RZ, PT ;  /* 0x000000ff0500720c */ /* 0x000fe20003f25270 */
[----:B------:R0:W-:-:S12]  /*0130*/  @P0 STG.E desc[UR4][R2.64+0x1c], R5 ;  /* 0x00001c0502000986 */ /* 0x0001d8000c101904 */
[----:B0-----:R-:W-:Y:S05]  /*0140*/  @P1 EXIT ;  /* 0x000000000000194d */ /* 0x001fea0003800000 */
[----:B------:R-:W-:-:S05]  /*0150*/  IMAD.MOV.U32 R5, RZ, RZ, -0x1 ;  /* 0xffffffffff057424 */ /* 0x000fca00078e00ff */
[----:B------:R-:W-:Y:S01]  /*0160*/  STG.E desc[UR4][R2.64+0x24], R5 ;  /* 0x0000240502007986 */ /* 0x000fe2000c101904 */
[----:B------:R-:W-:Y:S05]  /*0170*/  EXIT ;  /* 0x000000000000794d */ /* 0x000fea0003800000 */
.L_x_1:
[----:B------:R-:W2:Y:S02]  /*0180*/  LDG.E R5, desc[UR4][R2.64+0x20] ;  /* 0x0000200402057981 */ /* 0x000ea4000c1e1900 */
[----:B--2---:R-:W-:-:S13]  /*0190*/  ISETP.GE.AND P0, PT, R5, 0x1, PT ;  /* 0x000000010500780c */ /* 0x004fda0003f06270 */
[----:B------:R-:W-:-:S05]  /*01a0*/  @P0 VIADD R5, R5, 0xffffffff ;  /* 0xffffffff05050836 */ /* 0x000fca0000000000 */
[----:B------:R-:W-:Y:S01]  /*01b0*/  ISETP.NE.AND P1, PT, R5, RZ, PT ;  /* 0x000000ff0500720c */ /* 0x000fe20003f25270 */
[----:B------:R0:W-:-:S12]  /*01c0*/  @P0 STG.E desc[UR4][R2.64+0x20], R5 ;  /* 0x0000200502000986 */ /* 0x0001d8000c101904 */
[----:B0-----:R-:W-:Y:S05]  /*01d0*/  @P1 EXIT ;  /* 0x000000000000194d */ /* 0x001fea0003800000 */
[----:B------:R-:W-:-:S05]  /*01e0*/  IMAD.MOV.U32 R5, RZ, RZ, 0x2 ;  /* 0x00000002ff057424 */ /* 0x000fca00078e00ff */
[----:B------:R-:W-:Y:S01]  /*01f0*/  STG.E desc[UR4][R2.64+0x24], R5 ;  /* 0x0000240502007986 */ /* 0x000fe2000c101904 */
[----:B------:R-:W-:Y:S05]  /*0200*/  EXIT ;  /* 0x000000000000794d */ /* 0x000fea0003800000 */
.L_x_2:
        /* <DEDUP_REMOVED lines=15> */
.L_x_43:


//--------------------- .text._Z9regla3GPUP5AgentP17curandStateXORWOW --------------------------
	.section	.text._Z9regla3GPUP5AgentP17curandStateXORWOW,"ax",@progbits
	.align	128
        .global         _Z9regla3GPUP5AgentP17curandStateXORWOW
        .type           _Z9regla3GPUP5AgentP17curandStateXORWOW,@function
        .size           _Z9regla3GPUP5AgentP17curandStateXORWOW,(.L_x_44 - _Z9regla3GPUP5AgentP17curandStateXORWOW)
        .other          _Z9regla3GPUP5AgentP17curandStateXORWOW,@"STO_CUDA_ENTRY STV_DEFAULT"
_Z9regla3GPUP5AgentP17curandStateXORWOW:
.text._Z9regla3GPUP5AgentP17curandStateXORWOW:
        /* <DEDUP_REMOVED lines=11> */
[----:B--2---:R-:W-:-:S13]  /*00b0*/  ISETP.NE.AND P0, PT, R0, RZ, PT ;  /* 0x000000ff0000720c */ /* 0x004fda0003f05270 */
[----:B------:R-:W-:Y:S05]  /*00c0*/  @P0 EXIT ;  /* 0x000000000000094d */ /* 0x000fea0003800000 */
[----:B------:R-:W0:Y:S02]  /*00d0*/  LDC.64 R4, c[0x0][0x388] ;  /* 0x0000e200ff047b82 */ /* 0x000e240000000a00 */
[----:B0-----:R-:W-:-:S05]  /*00e0*/  IMAD.WIDE R4, R7, 0x30, R4 ;  /* 0x0000003007047825 */ /* 0x001fca00078e0204 */
[----:B------:R-:W2:Y:S04]  /*00f0*/  LDG.E.64 R6, desc[UR4][R4.64] ;  /* 0x0000000404067981 */ /* 0x000ea8000c1e1b00 */
[----:B------:R-:W3:Y:S04]  /*0100*/  LDG.E.64 R10, desc[UR4][R4.64+0x10] ;  /* 0x00001004040a7981 */ /* 0x000ee8000c1e1b00 */
[----:B------:R-:W4:Y:S01]  /*0110*/  LDG.E.64 R8, desc[UR4][R4.64+0x8] ;  /* 0x0000080404087981 */ /* 0x000f22000c1e1b00 */
[----:B--2---:R-:W-:Y:S01]  /*0120*/  SHF.R.U32.HI R0, RZ, 0x2, R7 ;  /* 0x00000002ff007819 */ /* 0x004fe20000011607 */
[----:B------:R-:W-:-:S03]  /*0130*/  VIADD R6, R6, 0x587c5 ;  /* 0x000587c506067836 */ /* 0x000fc60000000000 */
[----:B------:R-:W-:Y:S01]  /*0140*/  LOP3.LUT R0, R0, R7, RZ, 0x3c, !PT ;  /* 0x0000000700007212 */ /* 0x000fe200078e3cff */
[----:B---3--:R-:W-:Y:S01]  /*0150*/  IMAD.SHL.U32 R7, R11, 0x10, RZ ;  /* 0x000000100b077824 */ /* 0x008fe200078e00ff */
[----:B------:R-:W-:Y:S01]  /*0160*/  MOV R15, R10 ;  /* 0x0000000a000f7202 */ /* 0x000fe20000000f00 */
[----:B----4-:R-:W-:Y:S01]  /*0170*/  IMAD.MOV.U32 R14, RZ, RZ, R9 ;  /* 0x000000ffff0e7224 */ /* 0x010fe200078e0009 */
[----:B------:R-:W-:Y:S01]  /*0180*/  MOV R16, R11 ;  /* 0x0000000b00107202 */ /* 0x000fe20000000f00 */
[----:B------:R-:W-:-:S03]  /*0190*/  IMAD.SHL.U32 R12, R0, 0x2, RZ ;  /* 0x00000002000c7824 */ /* 0x000fc600078e00ff */
[----:B------:R0:W-:Y:S02]  /*01a0*/  STG.E.64 desc[UR4][R4.64+0x8], R14 ;  /* 0x0000080e04007986 */ /* 0x0001e4000c101b04 */
[----:B------:R-:W-:Y:S01]  /*01b0*/  LOP3.LUT R12, R0, R12, R7, 0x96, !PT ;  /* 0x0000000c000c7212 */ /* 0x000fe200078e9607 */
[----:B------:R-:W-:-:S03]  /*01c0*/  IMAD.MOV.U32 R7, RZ, RZ, R8 ;  /* 0x000000ffff077224 */ /* 0x000fc600078e0008 */
[----:B------:R-:W-:Y:S02]  /*01d0*/  LOP3.LUT R17, R12, R11, RZ, 0x3c, !PT ;  /* 0x0000000b0c117212 */ /* 0x000fe400078e3cff */
[----:B------:R0:W-:Y:S04]  /*01e0*/  STG.E.64 desc[UR4][R4.64], R6 ;  /* 0x0000000604007986 */ /* 0x0001e8000c101b04 */
[----:B------:R0:W-:Y:S04]  /*01f0*/  STG.E.64 desc[UR4][R4.64+0x10], R16 ;  /* 0x0000101004007986 */ /* 0x0001e8000c101b04 */
[----:B------:R-:W2:Y:S01]  /*0200*/  LDG.E R9, desc[UR4][R2.64+0xc] ;  /* 0x00000c0402097981 */ /* 0x000ea2000c1e1900 */
[----:B------:R-:W-:-:S02]  /*0210*/  IMAD.IADD R0, R17, 0x1, R6 ;  /* 0x0000000111007824 */ /* 0x000fc400078e0206 */
[----:B------:R-:W-:-:S03]  /*0220*/  IMAD.MOV.U32 R13, RZ, RZ, 0x2f800000 ;  /* 0x2f800000ff0d7424 */ /* 0x000fc600078e00ff */
[----:B------:R-:W-:-:S05]  /*0230*/  I2FP.F32.U32 R0, R0 ;  /* 0x0000000000007245 */ /* 0x000fca0000201000 */
[----:B------:R-:W-:-:S05]  /*0240*/  FFMA R0, R0, R13, 1.1641532182693481445e-10 ;  /* 0x2f00000000007423 */ /* 0x000fca000000000d */
[----:B--2---:R-:W-:-:S13]  /*0250*/  FSETP.GTU.AND P0, PT, R0, R9, PT ;  /* 0x000000090000720b */ /* 0x004fda0003f0c000 */
[----:B0-----:R-:W-:Y:S05]  /*0260*/  @P0 EXIT ;  /* 0x000000000000094d */ /* 0x001fea0003800000 */
[----:B------:R-:W-:-:S05]  /*0270*/  HFMA2 R15, -RZ, RZ, 0, 5.9604644775390625e-08 ;  /* 0x00000001ff0f7431 */ /* 0x000fca00000001ff */
[----:B------:R0:W-:Y:S04]  /*0280*/  STG.E desc[UR4][R2.64+0x24], R15 ;  /* 0x0000240f02007986 */ /* 0x0001e8000c101904 */
[----:B------:R-:W2:Y:S04]  /*0290*/  LDG.E.64 R10, desc[UR4][R4.64] ;  /* 0x00000004040a7981 */ /* 0x000ea8000c1e1b00 */
[----:B------:R-:W3:Y:S04]  /*02a0*/  LDG.E.64 R6, desc[UR4][R4.64+0x10] ;  /* 0x0000100404067981 */ /* 0x000ee8000c1e1b00 */
[----:B------:R-:W4:Y:S01]  /*02b0*/  LDG.E.64 R8, desc[UR4][R4.64+0x8] ;  /* 0x0000080404087981 */ /* 0x000f22000c1e1b00 */
[----:B--2---:R-:W-:-:S02]  /*02c0*/  SHF.R.U32.HI R0, RZ, 0x2, R11 ;  /* 0x00000002ff007819 */ /* 0x004fc4000001160b */
[----:B------:R-:W-:Y:S02]  /*02d0*/  IADD3 R10, PT, PT, R10, 0x587c5, RZ ;  /* 0x000587c50a0a7810 */ /* 0x000fe40007ffe0ff */
[----:B------:R-:W-:Y:S01]  /*02e0*/  LOP3.LUT R0, R0, R11, RZ, 0x3c, !PT ;  /* 0x0000000b00007212 */ /* 0x000fe200078e3cff */
[----:B---3--:R-:W-:Y:S01]  /*02f0*/  IMAD.SHL.U32 R11, R7, 0x10, RZ ;  /* 0x00000010070b7824 */ /* 0x008fe200078e00ff */
[----:B0-----:R-:W-:Y:S01]  /*0300*/  MOV R15, R6 ;  /* 0x00000006000f7202 */ /* 0x001fe20000000f00 */
[----:B------:R-:W-:Y:S02]  /*0310*/  IMAD.MOV.U32 R16, RZ, RZ, R7 ;  /* 0x000000ffff107224 */ /* 0x000fe400078e0007 */
[----:B------:R-:W-:Y:S02]  /*0320*/  IMAD.SHL.U32 R12, R0, 0x2, RZ ;  /* 0x00000002000c7824 */ /* 0x000fe400078e00ff */
[----:B----4-:R-:W-:-:S03]  /*0330*/  IMAD.MOV.U32 R14, RZ, RZ, R9 ;  /* 0x000000ffff0e7224 */ /* 0x010fc600078e0009 */
[----:B------:R-:W-:Y:S02]  /*0340*/  LOP3.LUT R12, R0, R12, R11, 0x96, !PT ;  /* 0x0000000c000c7212 */ /* 0x000fe400078e960b */
[----:B------:R-:W-:Y:S01]  /*0350*/  MOV R11, R8 ;  /* 0x00000008000b7202 */ /* 0x000fe20000000f00 */
[----:B------:R-:W-:Y:S01]  /*0360*/  STG.E.64 desc[UR4][R4.64+0x8], R14 ;  /* 0x0000080e04007986 */ /* 0x000fe2000c101b04 */
[----:B------:R-:W-:Y:S01]  /*0370*/  LOP3.LUT R17, R12, R7, RZ, 0x3c, !PT ;  /* 0x000000070c117212 */ /* 0x000fe200078e3cff */
[----:B------:R-:W-:Y:S02]  /*0380*/  IMAD.MOV.U32 R12, RZ, RZ, 0x5 ;  /* 0x00000005ff0c7424 */ /* 0x000fe400078e00ff */
[----:B------:R-:W-:Y:S02]  /*0390*/  STG.E.64 desc[UR4][R4.64], R10 ;  /* 0x0000000a04007986 */ /* 0x000fe4000c101b04 */
[----:B------:R-:W-:Y:S02]  /*03a0*/  IMAD.IADD R0, R17, 0x1, R10 ;  /* 0x0000000111007824 */ /* 0x000fe400078e020a */
[----:B------:R-:W-:Y:S03]  /*03b0*/  STG.E.64 desc[UR4][R4.64+0x10], R16 ;  /* 0x0000101004007986 */ /* 0x000fe6000c101b04 */
[----:B------:R-:W-:-:S05]  /*03c0*/  I2FP.F32.U32 R0, R0 ;  /* 0x0000000000007245 */ /* 0x000fca0000201000 */
[----:B------:R-:W-:-:S05]  /*03d0*/  FFMA R0, R0, R13, 1.1641532182693481445e-10 ;  /* 0x2f00000000007423 */ /* 0x000fca000000000d */
[----:B------:R-:W-:-:S04]  /*03e0*/  FSETP.GEU.AND P0, PT, R0, 0.5, PT ;  /* 0x3f0000000000780b */ /* 0x000fc80003f0e000 */
[----:B------:R-:W-:-:S05]  /*03f0*/  SEL R7, R12, 0x6, !P0 ;  /* 0x000000060c077807 */ /* 0x000fca0004000000 */
[----:B------:R-:W-:Y:S01]  /*0400*/  STG.E desc[UR4][R2.64+0x1c], R7 ;  /* 0x00001c0702007986 */ /* 0x000fe2000c101904 */
[----:B------:R-:W-:Y:S05]  /*0410*/  EXIT ;  /* 0x000000000000794d */ /* 0x000fea0003800000 */
.L_x_3:
        /* <DEDUP_REMOVED lines=14> */
.L_x_44:


//--------------------- .text._Z9regla2GPUP5AgentP17curandStateXORWOW --------------------------
	.section	.text._Z9regla2GPUP5AgentP17curandStateXORWOW,"ax",@progbits
	.align	128
        .global         _Z9regla2GPUP5AgentP17curandStateXORWOW
        .type           _Z9regla2GPUP5AgentP17curandStateXORWOW,@function
        .size           _Z9regla2GPUP5AgentP17curandStateXORWOW,(.L_x_45 - _Z9regla2GPUP5AgentP17curandStateXORWOW)
        .other          _Z9regla2GPUP5AgentP17curandStateXORWOW,@"STO_CUDA_ENTRY STV_DEFAULT"
_Z9regla2GPUP5AgentP17curandStateXORWOW:
.text._Z9regla2GPUP5AgentP17curandStateXORWOW:
        /* <DEDUP_REMOVED lines=8> */
[----:B------:R-:W1:Y:S07]  /*0080*/  LDCU.64 UR4, c[0x0][0x358] ;  /* 0x00006b00ff0477ac */ /* 0x000e6e0008000a00 */
[----:B------:R-:W2:Y:S01]  /*0090*/  LDC.64 R12, c[0x0][0x380] ;  /* 0x0000e000ff0c7b82 */ /* 0x000ea20000000a00 */
[----:B0-----:R-:W-:-:S05]  /*00a0*/  IMAD.WIDE R2, R15, 0x30, R2 ;  /* 0x000000300f027825 */ /* 0x001fca00078e0202 */
[----:B-1----:R-:W3:Y:S04]  /*00b0*/  LDG.E.64 R4, desc[UR4][R2.64] ;  /* 0x0000000402047981 */ /* 0x002ee8000c1e1b00 */
[----:B------:R-:W4:Y:S04]  /*00c0*/  LDG.E.64 R6, desc[UR4][R2.64+0x10] ;  /* 0x0000100402067981 */ /* 0x000f28000c1e1b00 */
[----:B------:R-:W5:Y:S01]  /*00d0*/  LDG.E.64 R8, desc[UR4][R2.64+0x8] ;  /* 0x0000080402087981 */ /* 0x000f62000c1e1b00 */
[----:B--2---:R-:W-:Y:S01]  /*00e0*/  IMAD.WIDE R12, R15, 0x28, R12 ;  /* 0x000000280f0c7825 */ /* 0x004fe200078e020c */
[----:B---3--:R-:W-:-:S03]  /*00f0*/  SHF.R.U32.HI R0, RZ, 0x2, R5 ;  /* 0x00000002ff007819 */ /* 0x008fc60000011605 */
[----:B------:R-:W-:Y:S01]  /*0100*/  VIADD R16, R4, 0x587c5 ;  /* 0x000587c504107836 */ /* 0x000fe20000000000 */
[----:B------:R-:W-:Y:S01]  /*0110*/  LOP3.LUT R0, R0, R5, RZ, 0x3c, !PT ;  /* 0x0000000500007212 */ /* 0x000fe200078e3cff */
[----:B----4-:R-:W-:Y:S02]  /*0120*/  IMAD.SHL.U32 R5, R7, 0x10, RZ ;  /* 0x0000001007057824 */ /* 0x010fe400078e00ff */
[----:B------:R-:W-:Y:S02]  /*0130*/  IMAD.MOV.U32 R19, RZ, RZ, R6 ;  /* 0x000000ffff137224 */ /* 0x000fe400078e0006 */
[C---:B------:R-:W-:Y:S02]  /*0140*/  IMAD.SHL.U32 R10, R0.reuse, 0x2, RZ ;  /* 0x00000002000a7824 */ /* 0x040fe400078e00ff */
[----:B-----5:R-:W-:Y:S02]  /*0150*/  IMAD.MOV.U32 R18, RZ, RZ, R9 ;  /* 0x000000ffff127224 */ /* 0x020fe400078e0009 */
[----:B------:R-:W-:Y:S01]  /*0160*/  IMAD.MOV.U32 R17, RZ, RZ, R8 ;  /* 0x000000ffff117224 */ /* 0x000fe200078e0008 */
[----:B------:R-:W-:-:S02]  /*0170*/  LOP3.LUT R0, R0, R10, R5, 0x96, !PT ;  /* 0x0000000a00007212 */ /* 0x000fc400078e9605 */
[-C--:B------:R-:W-:Y:S01]  /*0180*/  MOV R10, R7.reuse ;  /* 0x00000007000a7202 */ /* 0x080fe20000000f00 */
[----:B------:R0:W-:Y:S01]  /*0190*/  STG.E.64 desc[UR4][R2.64+0x8], R18 ;  /* 0x0000081202007986 */ /* 0x0001e2000c101b04 */
[----:B------:R-:W-:-:S03]  /*01a0*/  LOP3.LUT R11, R0, R7, RZ, 0x3c, !PT ;  /* 0x00000007000b7212 */ /* 0x000fc600078e3cff */
[----:B------:R0:W-:Y:S04]  /*01b0*/  STG.E.64 desc[UR4][R2.64], R16 ;  /* 0x0000001002007986 */ /* 0x0001e8000c101b04 */
[----:B------:R0:W-:Y:S04]  /*01c0*/  STG.E.64 desc[UR4][R2.64+0x10], R10 ;  /* 0x0000100a02007986 */ /* 0x0001e8000c101b04 */
[----:B------:R-:W2:Y:S01]  /*01d0*/  LDG.E R14, desc[UR4][R12.64+0x14] ;  /* 0x000014040c0e7981 */ /* 0x000ea2000c1e1900 */
[----:B------:R-:W-:Y:S02]  /*01e0*/  IMAD.IADD R5, R11, 0x1, R16 ;  /* 0x000000010b057824 */ /* 0x000fe400078e0210 */
[----:B------:R-:W-:-:S03]  /*01f0*/  HFMA2 R0, -RZ, RZ, 0.1171875, 0 ;  /* 0x2f800000ff007431 */ /* 0x000fc600000001ff */
[----:B------:R-:W-:-:S05]  /*0200*/  I2FP.F32.U32 R5, R5 ;  /* 0x0000000500057245 */ /* 0x000fca0000201000 */
[----:B------:R-:W-:-:S05]  /*0210*/  FFMA R5, R5, R0, 1.1641532182693481445e-10 ;  /* 0x2f00000005057423 */ /* 0x000fca0000000000 */
[----:B--2---:R-:W-:-:S13]  /*0220*/  FSETP.GTU.AND P0, PT, R5, R14, PT ;  /* 0x0000000e0500720b */ /* 0x004fda0003f0c000 */
[----:B0-----:R-:W-:Y:S05]  /*0230*/  @P0 EXIT ;  /* 0x000000000000094d */ /* 0x001fea0003800000 */
[----:B------:R-:W-:Y:S01]  /*0240*/  SHF.R.U32.HI R5, RZ, 0x2, R8 ;  /* 0x00000002ff057819 */ /* 0x000fe20000011608 */
[----:B------:R-:W-:Y:S01]  /*0250*/  VIADD R16, R4, 0xb0f8a ;  /* 0x000b0f8a04107836 */ /* 0x000fe20000000000 */
[----:B------:R-:W-:Y:S01]  /*0260*/  MOV R17, R9 ;  /* 0x0000000900117202 */ /* 0x000fe20000000f00 */
[----:B------:R-:W-:Y:S01]  /*0270*/  IMAD.MOV.U32 R14, RZ, RZ, R11 ;  /* 0x000000ffff0e7224 */ /* 0x000fe200078e000b */
[----:B------:R-:W-:Y:S01]  /*0280*/  LOP3.LUT R5, R5, R8, RZ, 0x3c, !PT ;  /* 0x0000000805057212 */ /* 0x000fe200078e3cff */
[----:B------:R-:W-:Y:S01]  /*0290*/  IMAD.SHL.U32 R8, R11, 0x10, RZ ;  /* 0x000000100b087824 */ /* 0x000fe200078e00ff */
[----:B------:R0:W-:Y:S03]  /*02a0*/  STG.E.64 desc[UR4][R2.64+0x8], R6 ;  /* 0x0000080602007986 */ /* 0x0001e6000c101b04 */
[C---:B------:R-:W-:Y:S01]  /*02b0*/  IMAD.SHL.U32 R10, R5.reuse, 0x2, RZ ;  /* 0x00000002050a7824 */ /* 0x040fe200078e00ff */
[----:B------:R0:W-:Y:S04]  /*02c0*/  STG.E.64 desc[UR4][R2.64], R16 ;  /* 0x0000001002007986 */ /* 0x0001e8000c101b04 */
[----:B------:R-:W-:-:S04]  /*02d0*/  LOP3.LUT R8, R5, R10, R8, 0x96, !PT ;  /* 0x0000000a05087212 */ /* 0x000fc800078e9608 */
[----:B------:R-:W-:-:S05]  /*02e0*/  LOP3.LUT R15, R8, R11, RZ, 0x3c, !PT ;  /* 0x0000000b080f7212 */ /* 0x000fca00078e3cff */
[----:B------:R0:W-:Y:S04]  /*02f0*/  STG.E.64 desc[UR4][R2.64+0x10], R14 ;  /* 0x0000100e02007986 */ /* 0x0001e8000c101b04 */
[----:B------:R-:W2:Y:S01]  /*0300*/  LDG.E R8, desc[UR4][R12.64+0x18] ;  /* 0x000018040c087981 */ /* 0x000ea2000c1e1900 */
[----:B------:R-:W-:-:S05]  /*0310*/  IMAD.IADD R5, R15, 0x1, R16 ;  /* 0x000000010f057824 */ /* 0x000fca00078e0210 */
[----:B------:R-:W-:-:S05]  /*0320*/  I2FP.F32.U32 R5, R5 ;  /* 0x0000000500057245 */ /* 0x000fca0000201000 */
[----:B------:R-:W-:-:S05]  /*0330*/  FFMA R5, R5, R0, 1.1641532182693481445e-10 ;  /* 0x2f00000005057423 */ /* 0x000fca0000000000 */
[----:B--2---:R-:W-:-:S13]  /*0340*/  FSETP.GTU.AND P0, PT, R5, R8, PT ;  /* 0x000000080500720b */ /* 0x004fda0003f0c000 */
[----:B0-----:R-:W-:Y:S05]  /*0350*/  @P0 BRA `(.L_x_4) ;  /* 0x0000000000980947 */ /* 0x001fea0003800000 */
[----:B------:R-:W-:Y:S01]  /*0360*/  SHF.R.U32.HI R8, RZ, 0x2, R9 ;  /* 0x00000002ff087819 */ /* 0x000fe20000011609 */
[----:B------:R-:W-:Y:S01]  /*0370*/  IMAD.SHL.U32 R5, R15, 0x10, RZ ;  /* 0x000000100f057824 */ /* 0x000fe200078e00ff */
[----:B------:R-:W-:Y:S01]  /*0380*/  SHF.R.U32.HI R17, RZ, 0x2, R6 ;  /* 0x00000002ff117819 */ /* 0x000fe20000011606 */
[----:B------:R-:W-:Y:S01]  /*0390*/  IMAD.MOV.U32 R18, RZ, RZ, R11 ;  /* 0x000000ffff127224 */ /* 0x000fe200078e000b */
[----:B------:R-:W-:Y:S02]  /*03a0*/  LOP3.LUT R8, R8, R9, RZ, 0x3c, !PT ;  /* 0x0000000908087212 */ /* 0x000fe400078e3cff */
[----:B------:R-:W-:Y:S02]  /*03b0*/  LOP3.LUT R17, R17, R6, RZ, 0x3c, !PT ;  /* 0x0000000611117212 */ /* 0x000fe400078e3cff */
[----:B------:R-:W-:Y:S02]  /*03c0*/  SHF.L.U32 R9, R8, 0x1, RZ ;  /* 0x0000000108097819 */ /* 0x000fe400000006ff */
[----:B------:R-:W-:-:S02]  /*03d0*/  MOV R19, R15 ;  /* 0x0000000f00137202 */ /* 0x000fc40000000f00 */
[----:B------:R-:W-:Y:S01]  /*03e0*/  LOP3.LUT R8, R8, R9, R5, 0x96, !PT ;  /* 0x0000000908087212 */ /* 0x000fe200078e9605 */
[----:B------:R-:W-:Y:S02]  /*03f0*/  IMAD.SHL.U32 R5, R17, 0x2, RZ ;  /* 0x0000000211057824 */ /* 0x000fe400078e00ff */
[----:B------:R-:W-:Y:S01]  /*0400*/  STG.E.64 desc[UR4][R2.64+0x8], R18 ;  /* 0x0000081202007986 */ /* 0x000fe2000c101b04 */
[----:B------:R-:W-:-:S05]  /*0410*/  LOP3.LUT R8, R8, R15, RZ, 0x3c, !PT ;  /* 0x0000000f08087212 */ /* 0x000fca00078e3cff */
[----:B------:R-:W-:-:S05]  /*0420*/  IMAD.SHL.U32 R6, R8, 0x10, RZ ;  /* 0x0000001008067824 */ /* 0x000fca00078e00ff */
[----:B------:R-:W-:Y:S01]  /*0430*/  LOP3.LUT R5, R17, R5, R6, 0x96, !PT ;  /* 0x0000000511057212 */ /* 0x000fe200078e9606 */
[----:B------:R-:W-:-:S03]  /*0440*/  VIADD R6, R4, 0x161f14 ;  /* 0x00161f1404067836 */ /* 0x000fc60000000000 */
[----:B------:R-:W-:Y:S02]  /*0450*/  LOP3.LUT R9, R5, R8, RZ, 0x3c, !PT ;  /* 0x0000000805097212 */ /* 0x000fe400078e3cff */
[----:B------:R-:W-:Y:S04]  /*0460*/  STG.E.64 desc[UR4][R2.64], R6 ;  /* 0x0000000602007986 */ /* 0x000fe8000c101b04 */
[----:B------:R-:W-:Y:S04]  /*0470*/  STG.E.64 desc[UR4][R2.64+0x10], R8 ;  /* 0x0000100802007986 */ /* 0x000fe8000c101b04 */
[----:B------:R-:W2:Y:S04]  /*0480*/  LDG.E R14, desc[UR4][R12.64] ;  /* 0x000000040c0e7981 */ /* 0x000ea8000c1e1900 */
[----:B------:R-:W3:Y:S01]  /*0490*/  LDG.E R16, desc[UR4][R12.64+0x4] ;  /* 0x000004040c107981 */ /* 0x000ee2000c1e1900 */
[----:B------:R-:W-:Y:S01]  /*04a0*/  IMAD.IADD R10, R9, 0x1, R6 ;  /* 0x00000001090a7824 */ /* 0x000fe200078e0206 */
[----:B------:R-:W-:-:S04]  /*04b0*/  IADD3 R4, PT, PT, R4, 0x10974f, R8 ;  /* 0x0010974f04047810 */ /* 0x000fc80007ffe008 */
[----:B------:R-:W-:Y:S01]  /*04c0*/  I2FP.F32.U32 R5, R4 ;  /* 0x0000000400057245 */ /* 0x000fe20000201000 */
[----:B------:R-:W-:Y:S01]  /*04d0*/  IMAD.MOV.U32 R4, RZ, RZ, 0x40000000 ;  /* 0x40000000ff047424 */ /* 0x000fe200078e00ff */
[----:B------:R-:W-:-:S03]  /*04e0*/  I2FP.F32.U32 R11, R10 ;  /* 0x0000000a000b7245 */ /* 0x000fc60000201000 */
[-C--:B------:R-:W-:Y:S02]  /*04f0*/  FFMA R5, R5, R0.reuse, 1.1641532182693481445e-10 ;  /* 0x2f00000005057423 */ /* 0x080fe40000000000 */
[----:B------:R-:W-:Y:S02]  /*0500*/  FFMA R11, R11, R0, 1.1641532182693481445e-10 ;  /* 0x2f0000000b0b7423 */ /* 0x000fe40000000000 */
[-C--:B------:R-:W-:Y:S02]  /*0510*/  FFMA R5, R5, R4.reuse, -1 ;  /* 0xbf80000005057423 */ /* 0x080fe40000000004 */
[----:B------:R-:W-:Y:S02]  /*0520*/  FFMA R11, R11, R4, -1 ;  /* 0xbf8000000b0b7423 */ /* 0x000fe40000000004 */
[----:B--2---:R-:W-:Y:S02]  /*0530*/  FFMA R5, R5, 5, R14 ;  /* 0x40a0000005057823 */ /* 0x004fe4000000000e */
[----:B---3--:R-:W-:-:S03]  /*0540*/  FFMA R11, R11, 5, R16 ;  /* 0x40a000000b0b7823 */ /* 0x008fc60000000010 */
[----:B------:R-:W-:Y:S02]  /*0550*/  FMNMX R5, RZ, R5, !PT ;  /* 0x00000005ff057209 */ /* 0x000fe40007800000 */
[----:B------:R-:W-:Y:S02]  /*0560*/  FMNMX R11, RZ, R11, !PT ;  /* 0x0000000bff0b7209 */ /* 0x000fe40007800000 */
[----:B------:R-:W-:Y:S02]  /*0570*/  FMNMX R5, R5, 500, PT ;  /* 0x43fa000005057809 */ /* 0x000fe40003800000 */
[----:B------:R-:W-:-:S03]  /*0580*/  FMNMX R11, R11, 500, PT ;  /* 0x43fa00000b0b7809 */ /* 0x000fc60003800000 */
[----:B------:R-:W-:Y:S04]  /*0590*/  STG.E desc[UR4][R12.64], R5 ;  /* 0x000000050c007986 */ /* 0x000fe8000c101904 */
[----:B------:R-:W-:Y:S01]  /*05a0*/  STG.E desc[UR4][R12.64+0x4], R11 ;  /* 0x0000040b0c007986 */ /* 0x000fe2000c101904 */
[----:B------:R-:W-:Y:S05]  /*05b0*/  EXIT ;  /* 0x000000000000794d */ /* 0x000fea0003800000 */
.L_x_4:
[----:B------:R-:W-:Y:S01]  /*05c0*/  SHF.R.U32.HI R8, RZ, 0x2, R9 ;  /* 0x00000002ff087819 */ /* 0x000fe20000011609 */
[----:B------:R-:W-:Y:S01]  /*05d0*/  IMAD.MOV.U32 R19, RZ, RZ, R11 ;  /* 0x000000ffff137224 */ /* 0x000fe200078e000b */
[----:B------:R-:W-:Y:S01]  /*05e0*/  SHF.L.U32 R5, R15, 0x4, RZ ;  /* 0x000000040f057819 */ /* 0x000fe200000006ff */
[----:B------:R-:W-:Y:S01]  /*05f0*/  IMAD.MOV.U32 R20, RZ, RZ, R15 ;  /* 0x000000ffff147224 */ /* 0x000fe200078e000f */
[----:B------:R-:W-:Y:S02]  /*0600*/  LOP3.LUT R8, R8, R9, RZ, 0x3c, !PT ;  /* 0x0000000908087212 */ /* 0x000fe400078e3cff */
[----:B------:R-:W-:-:S03]  /*0610*/  MOV R18, R7 ;  /* 0x0000000700127202 */ /* 0x000fc60000000f00 */
[C---:B------:R-:W-:Y:S02]  /*0620*/  IMAD.SHL.U32 R9, R8.reuse, 0x2, RZ ;  /* 0x0000000208097824 */ /* 0x040fe400078e00ff */
[----:B------:R-:W-:Y:S03]  /*0630*/  STG.E.64 desc[UR4][R2.64+0x8], R18 ;  /* 0x0000081202007986 */ /* 0x000fe6000c101b04 */
[----:B------:R-:W-:Y:S01]  /*0640*/  LOP3.LUT R10, R8, R9, R5, 0x96, !PT ;  /* 0x00000009080a7212 */ /* 0x000fe200078e9605 */
[----:B------:R-:W-:Y:S02]  /*0650*/  VIADD R8, R4, 0x10974f ;  /* 0x0010974f04087836 */ /* 0x000fe40000000000 */
[----:B------:R-:W-:Y:S01]  /*0660*/  IMAD.MOV.U32 R9, RZ, RZ, R6 ;  /* 0x000000ffff097224 */ /* 0x000fe200078e0006 */
[----:B------:R-:W-:-:S04]  /*0670*/  LOP3.LUT R21, R10, R15, RZ, 0x3c, !PT ;  /* 0x0000000f0a157212 */ /* 0x000fc800078e3cff */
[----:B------:R-:W-:Y:S01]  /*0680*/  STG.E.64 desc[UR4][R2.64], R8 ;  /* 0x0000000802007986 */ /* 0x000fe2000c101b04 */
[----:B------:R-:W-:-:S03]  /*0690*/  IMAD.IADD R4, R21, 0x1, R8 ;  /* 0x0000000115047824 */ /* 0x000fc600078e0208 */
[----:B------:R-:W-:Y:S02]  /*06a0*/  STG.E.64 desc[UR4][R2.64+0x10], R20 ;  /* 0x0000101402007986 */ /* 0x000fe4000c101b04 */
[----:B------:R-:W-:-:S05]  /*06b0*/  I2FP.F32.U32 R5, R4 ;  /* 0x0000000400057245 */ /* 0x000fca0000201000 */
[----:B------:R-:W-:-:S04]  /*06c0*/  FFMA R5, R5, R0, 1.1641532182693481445e-10 ;  /* 0x2f00000005057423 */ /* 0x000fc80000000000 */
[----:B------:R-:W-:-:S05]  /*06d0*/  FMUL R11, R5, 500 ;  /* 0x43fa0000050b7820 */ /* 0x000fca0000400000 */
[----:B------:R0:W-:Y:S04]  /*06e0*/  STG.E desc[UR4][R12.64], R11 ;  /* 0x0000000b0c007986 */ /* 0x0001e8000c101904 */
[----:B------:R-:W2:Y:S04]  /*06f0*/  LDG.E.64 R14, desc[UR4][R2.64] ;  /* 0x00000004020e7981 */ /* 0x000ea8000c1e1b00 */
[----:B------:R-:W0:Y:S04]  /*0700*/  LDG.E.64 R6, desc[UR4][R2.64+0x10] ;  /* 0x0000100402067981 */ /* 0x000e28000c1e1b00 */
[----:B------:R-:W3:Y:S01]  /*0710*/  LDG.E.64 R4, desc[UR4][R2.64+0x8] ;  /* 0x0000080402047981 */ /* 0x000ee2000c1e1b00 */
[----:B--2---:R-:W-:Y:S01]  /*0720*/  SHF.R.U32.HI R10, RZ, 0x2, R15 ;  /* 0x00000002ff0a7819 */ /* 0x004fe2000001160f */
[----:B------:R-:W-:-:S03]  /*0730*/  VIADD R14, R14, 0x587c5 ;  /* 0x000587c50e0e7836 */ /* 0x000fc60000000000 */
[----:B------:R-:W-:Y:S01]  /*0740*/  LOP3.LUT R10, R10, R15, RZ, 0x3c, !PT ;  /* 0x0000000f0a0a7212 */ /* 0x000fe200078e3cff */
[----:B0-----:R-:W-:Y:S01]  /*0750*/  IMAD.MOV.U32 R11, RZ, RZ, R6 ;  /* 0x000000ffff0b7224 */ /* 0x001fe200078e0006 */
[----:B------:R-:W-:-:S03]  /*0760*/  SHF.L.U32 R15, R7, 0x4, RZ ;  /* 0x00000004070f7819 */ /* 0x000fc600000006ff */
[----:B------:R-:W-:-:S05]  /*0770*/  IMAD.SHL.U32 R16, R10, 0x2, RZ ;  /* 0x000000020a107824 */ /* 0x000fca00078e00ff */
[----:B------:R-:W-:Y:S01]  /*0780*/  LOP3.LUT R16, R10, R16, R15, 0x96, !PT ;  /* 0x000000100a107212 */ /* 0x000fe200078e960f */
[----:B---3--:R-:W-:Y:S01]  /*0790*/  IMAD.MOV.U32 R15, RZ, RZ, R4 ;  /* 0x000000ffff0f7224 */ /* 0x008fe200078e0004 */
[----:B------:R-:W-:Y:S02]  /*07a0*/  MOV R10, R5 ;  /* 0x00000005000a7202 */ /* 0x000fe40000000f00 */
[----:B------:R-:W-:Y:S01]  /*07b0*/  LOP3.LUT R17, R16, R7, RZ, 0x3c, !PT ;  /* 0x0000000710117212 */ /* 0x000fe200078e3cff */
[----:B------:R-:W-:Y:S01]  /*07c0*/  IMAD.MOV.U32 R16, RZ, RZ, R7 ;  /* 0x000000ffff107224 */ /* 0x000fe200078e0007 */
[----:B------:R-:W-:Y:S02]  /*07d0*/  STG.E.64 desc[UR4][R2.64], R14 ;  /* 0x0000000e02007986 */ /* 0x000fe4000c101b04 */
[----:B------:R-:W-:Y:S02]  /*07e0*/  IADD3 R8, PT, PT, R17, R14, RZ ;  /* 0x0000000e11087210 */ /* 0x000fe40007ffe0ff */
[----:B------:R-:W-:Y:S02]  /*07f0*/  STG.E.64 desc[UR4][R2.64+0x10], R16 ;  /* 0x0000101002007986 */ /* 0x000fe4000c101b04 */
[----:B------:R-:W-:-:S02]  /*0800*/  I2FP.F32.U32 R9, R8 ;  /* 0x0000000800097245 */ /* 0x000fc40000201000 */
[----:B------:R-:W-:Y:S03]  /*0810*/  STG.E.64 desc[UR4][R2.64+0x8], R10 ;  /* 0x0000080a02007986 */ /* 0x000fe6000c101b04 */
[----:B------:R-:W-:-:S04]  /*0820*/  FFMA R9, R9, R0, 1.1641532182693481445e-10 ;  /* 0x2f00000009097423 */ /* 0x000fc80000000000 */
[----:B------:R-:W-:-:S05]  /*0830*/  FMUL R9, R9, 500 ;  /* 0x43fa000009097820 */ /* 0x000fca0000400000 */
[----:B------:R-:W-:Y:S01]  /*0840*/  STG.E desc[UR4][R12.64+0x4], R9 ;  /* 0x000004090c007986 */ /* 0x000fe2000c101904 */
[----:B------:R-:W-:Y:S05]  /*0850*/  EXIT ;  /* 0x000000000000794d */ /* 0x000fea0003800000 */
.L_x_5:
        /* <DEDUP_REMOVED lines=10> */
.L_x_45:


//--------------------- .text._Z9regla1GPUP5AgentP17curandStateXORWOW --------------------------
	.section	.text._Z9regla1GPUP5AgentP17curandStateXORWOW,"ax",@progbits
	.align	128
        .global         _Z9regla1GPUP5AgentP17curandStateXORWOW
        .type           _Z9regla1GPUP5AgentP17curandStateXORWOW,@function
        .size           _Z9regla1GPUP5AgentP17curandStateXORWOW,(.L_x_41 - _Z9regla1GPUP5AgentP17curandStateXORWOW)
        .other          _Z9regla1GPUP5AgentP17curandStateXORWOW,@"STO_CUDA_ENTRY STV_DEFAULT"
_Z9regla1GPUP5AgentP17curandStateXORWOW:
.text._Z9regla1GPUP5AgentP17curandStateXORWOW:
        /* <DEDUP_REMOVED lines=13> */
[----:B------:R-:W0:Y:S01]  /*00d0*/  LDC.64 R4, c[0x0][0x388] ;  /* 0x0000e200ff047b82 */ /* 0x000e220000000a00 */
[----:B------:R-:W-:Y:S01]  /*00e0*/  BSSY.RECONVERGENT B0, `(.L_x_6) ;  /* 0x00000ec000007945 */ /* 0x000fe20003800200 */
[----:B------:R-:W-:-:S06]  /*00f0*/  IMAD.MOV.U32 R11, RZ, RZ, RZ ;  /* 0x000000ffff0b7224 */ /* 0x000fcc00078e00ff */
[----:B------:R-:W1:Y:S01]  /*0100*/  LDC.64 R6, c[0x0][0x380] ;  /* 0x0000e000ff067b82 */ /* 0x000e620000000a00 */
[----:B0-----:R-:W-:-:S07]  /*0110*/  IMAD.WIDE R4, R9, 0x30, R4 ;  /* 0x0000003009047825 */ /* 0x001fce00078e0204 */
.L_x_28:
[----:B------:R-:W-:Y:S01]  /*0120*/  ISETP.NE.AND P0, PT, R9, R11, PT ;  /* 0x0000000b0900720c */ /* 0x000fe20003f05270 */
[----:B------:R-:W-:Y:S01]  /*0130*/  BSSY.RELIABLE B1, `(.L_x_7) ;  /* 0x0000037000017945 */ /* 0x000fe20003800100 */
[----:B------:R-:W-:-:S11]  /*0140*/  IMAD.MOV.U32 R8, RZ, RZ, 0x2f800000 ;  /* 0x2f800000ff087424 */ /* 0x000fd600078e00ff */
[----:B------:R-:W-:Y:S05]  /*0150*/  @!P0 BRA `(.L_x_8) ;  /* 0x0000000000d08947 */ /* 0x000fea0003800000 */
[----:B-1----:R-:W-:-:S05]  /*0160*/  IMAD.WIDE.U32 R12, R11, 0x28, R6 ;  /* 0x000000280b0c7825 */ /* 0x002fca00078e0006 */
[----:B------:R-:W2:Y:S02]  /*0170*/  LDG.E R0, desc[UR4][R12.64+0x24] ;  /* 0x000024040c007981 */ /* 0x000ea4000c1e1900 */
[----:B--2---:R-:W-:-:S13]  /*0180*/  ISETP.NE.AND P0, PT, R0, 0x1, PT ;  /* 0x000000010000780c */ /* 0x004fda0003f05270 */
[----:B------:R-:W-:Y:S05]  /*0190*/  @P0 BRA `(.L_x_8) ;  /* 0x0000000000c00947 */ /* 0x000fea0003800000 */
[----:B------:R-:W2:Y:S04]  /*01a0*/  LDG.E R17, desc[UR4][R12.64+0x4] ;  /* 0x000004040c117981 */ /* 0x000ea8000c1e1900 */
[----:B------:R-:W2:Y:S04]  /*01b0*/  LDG.E R10, desc[UR4][R2.64+0x4] ;  /* 0x00000404020a7981 */ /* 0x000ea8000c1e1900 */
[----:B------:R-:W3:Y:S04]  /*01c0*/  LDG.E R15, desc[UR4][R12.64] ;  /* 0x000000040c0f7981 */ /* 0x000ee8000c1e1900 */
[----:B------:R-:W3:Y:S01]  /*01d0*/  LDG.E R0, desc[UR4][R2.64] ;  /* 0x0000000402007981 */ /* 0x000ee2000c1e1900 */
[----:B------:R-:W-:Y:S01]  /*01e0*/  BSSY.RECONVERGENT B2, `(.L_x_9) ;  /* 0x0000011000027945 */ /* 0x000fe20003800200 */
[----:B--2---:R-:W-:Y:S01]  /*01f0*/  FADD R10, R10, -R17 ;  /* 0x800000110a0a7221 */ /* 0x004fe20000000000 */
[----:B---3--:R-:W-:-:S03]  /*0200*/  FADD R0, R0, -R15 ;  /* 0x8000000f00007221 */ /* 0x008fc60000000000 */
[----:B------:R-:W-:-:S04]  /*0210*/  FMUL R15, R10, R10 ;  /* 0x0000000a0a0f7220 */ /* 0x000fc80000400000 */
[----:B------:R-:W-:-:S04]  /*0220*/  FFMA R15, R0, R0, R15 ;  /* 0x00000000000f7223 */ /* 0x000fc8000000000f */
[----:B------:R0:W1:Y:S01]  /*0230*/  MUFU.RSQ R10, R15 ;  /* 0x0000000f000a7308 */ /* 0x0000620000001400 */
[----:B------:R-:W-:-:S04]  /*0240*/  IADD3 R0, PT, PT, R15, -0xd000000, RZ ;  /* 0xf30000000f007810 */ /* 0x000fc80007ffe0ff */
[----:B------:R-:W-:-:S13]  /*0250*/  ISETP.GT.U32.AND P0, PT, R0, 0x727fffff, PT ;  /* 0x727fffff0000780c */ /* 0x000fda0003f04070 */
[----:B01----:R-:W-:Y:S05]  /*0260*/  @!P0 BRA `(.L_x_10) ;  /* 0x0000000000108947 */ /* 0x003fea0003800000 */
[----:B------:R-:W-:Y:S01]  /*0270*/  IMAD.MOV.U32 R0, RZ, RZ, R15 ;  /* 0x000000ffff007224 */ /* 0x000fe200078e000f */
[----:B------:R-:W-:-:S07]  /*0280*/  MOV R16, 0x2a0 ;  /* 0x000002a000107802 */ /* 0x000fce0000000f00 */
[----:B------:R-:W-:Y:S05]  /*0290*/  CALL.REL.NOINC `($__internal_0_$__cuda_sm20_sqrt_rn_f32_slowpath) ;  /* 0x0000000c00b07944 */ /* 0x000fea0003c00000 */
[----:B------:R-:W-:Y:S05]  /*02a0*/  BRA `(.L_x_11) ;  /* 0x0000000000107947 */ /* 0x000fea0003800000 */
.L_x_10:
[----:B------:R-:W-:Y:S01]  /*02b0*/  FMUL.FTZ R0, R15, R10 ;  /* 0x0000000a0f007220 */ /* 0x000fe20000410000 */
[----:B------:R-:W-:-:S03]  /*02c0*/  FMUL.FTZ R10, R10, 0.5 ;  /* 0x3f0000000a0a7820 */ /* 0x000fc60000410000 */
[----:B------:R-:W-:-:S04]  /*02d0*/  FFMA R13, -R0, R0, R15 ;  /* 0x00000000000d7223 */ /* 0x000fc8000000010f */
[----:B------:R-:W-:-:S07]  /*02e0*/  FFMA R0, R13, R10, R0 ;  /* 0x0000000a0d007223 */ /* 0x000fce0000000000 */
.L_x_11:
[----:B------:R-:W-:Y:S05]  /*02f0*/  BSYNC.RECONVERGENT B2 ;  /* 0x0000000000027941 */ /* 0x000fea0003800200 */
.L_x_9:
[----:B------:R-:W-:-:S13]  /*0300*/  FSETP.GTU.AND P0, PT, R0, 1, PT ;  /* 0x3f8000000000780b */ /* 0x000fda0003f0c000 */
[----:B------:R-:W-:Y:S05]  /*0310*/  @P0 BRA `(.L_x_8) ;  /* 0x0000000000600947 */ /* 0x000fea0003800000 */
[----:B------:R-:W2:Y:S04]  /*0320*/  LDG.E.64 R12, desc[UR4][R4.64] ;  /* 0x00000004040c7981 */ /* 0x000ea8000c1e1b00 */
[----:B------:R-:W3:Y:S04]  /*0330*/  LDG.E.64 R14, desc[UR4][R4.64+0x10] ;  /* 0x00001004040e7981 */ /* 0x000ee8000c1e1b00 */
[----:B------:R-:W4:Y:S01]  /*0340*/  LDG.E.64 R16, desc[UR4][R4.64+0x8] ;  /* 0x0000080404107981 */ /* 0x000f22000c1e1b00 */
[----:B--2---:R-:W-:Y:S01]  /*0350*/  SHF.R.U32.HI R0, RZ, 0x2, R13 ;  /* 0x00000002ff007819 */ /* 0x004fe2000001160d */
[----:B------:R-:W-:-:S03]  /*0360*/  VIADD R12, R12, 0x587c5 ;  /* 0x000587c50c0c7836 */ /* 0x000fc60000000000 */
[----:B------:R-:W-:Y:S01]  /*0370*/  LOP3.LUT R0, R0, R13, RZ, 0x3c, !PT ;  /* 0x0000000d00007212 */ /* 0x000fe200078e3cff */
[----:B---3--:R-:W-:Y:S01]  /*0380*/  IMAD.SHL.U32 R13, R15, 0x10, RZ ;  /* 0x000000100f0d7824 */ /* 0x008fe200078e00ff */
[----:B------:R-:W-:Y:S02]  /*0390*/  MOV R19, R14 ;  /* 0x0000000e00137202 */ /* 0x000fe40000000f00 */
[----:B------:R-:W-:Y:S01]  /*03a0*/  SHF.L.U32 R10, R0, 0x1, RZ ;  /* 0x00000001000a7819 */ /* 0x000fe200000006ff */
[----:B----4-:R-:W-:-:S03]  /*03b0*/  IMAD.MOV.U32 R18, RZ, RZ, R17 ;  /* 0x000000ffff127224 */ /* 0x010fc600078e0011 */
[----:B------:R-:W-:Y:S01]  /*03c0*/  LOP3.LUT R10, R0, R10, R13, 0x96, !PT ;  /* 0x0000000a000a7212 */ /* 0x000fe200078e960d */
[----:B------:R-:W-:Y:S01]  /*03d0*/  IMAD.MOV.U32 R13, RZ, RZ, R16 ;  /* 0x000000ffff0d7224 */ /* 0x000fe200078e0010 */
[----:B------:R0:W-:Y:S01]  /*03e0*/  STG.E.64 desc[UR4][R4.64+0x8], R18 ;  /* 0x0000081204007986 */ /* 0x0001e2000c101b04 */
[----:B------:R-:W-:Y:S01]  /*03f0*/  IMAD.MOV.U32 R16, RZ, RZ, R15 ;  /* 0x000000ffff107224 */ /* 0x000fe200078e000f */
[----:B------:R-:W-:Y:S02]  /*0400*/  LOP3.LUT R17, R10, R15, RZ, 0x3c, !PT ;  /* 0x0000000f0a117212 */ /* 0x000fe400078e3cff */
[----:B------:R0:W-:Y:S04]  /*0410*/  STG.E.64 desc[UR4][R4.64], R12 ;  /* 0x0000000c04007986 */ /* 0x0001e8000c101b04 */
[----:B------:R0:W-:Y:S04]  /*0420*/  STG.E.64 desc[UR4][R4.64+0x10], R16 ;  /* 0x0000101004007986 */ /* 0x0001e8000c101b04 */
[----:B------:R-:W2:Y:S01]  /*0430*/  LDG.E R10, desc[UR4][R2.64+0x8] ;  /* 0x00000804020a7981 */ /* 0x000ea2000c1e1900 */
[----:B------:R-:W-:-:S04]  /*0440*/  IADD3 R0, PT, PT, R17, R12, RZ ;  /* 0x0000000c11007210 */ /* 0x000fc80007ffe0ff */
[----:B------:R-:W-:-:S05]  /*0450*/  I2FP.F32.U32 R15, R0 ;  /* 0x00000000000f7245 */ /* 0x000fca0000201000 */
[----:B------:R-:W-:-:S05]  /*0460*/  FFMA R15, R15, R8, 1.1641532182693481445e-10 ;  /* 0x2f0000000f0f7423 */ /* 0x000fca0000000008 */
[----:B--2---:R-:W-:-:S13]  /*0470*/  FSETP.GTU.AND P0, PT, R15, R10, PT ;  /* 0x0000000a0f00720b */ /* 0x004fda0003f0c000 */
[----:B------:R-:W-:Y:S05]  /*0480*/  @!P0 BREAK.RELIABLE B1 ;  /* 0x0000000000018942 */ /* 0x000fea0003800100 */
[----:B0-----:R-:W-:Y:S05]  /*0490*/  @!P0 BRA `(.L_x_12) ;  /* 0x0000000800c08947 */ /* 0x001fea0003800000 */
.L_x_8:
[----:B------:R-:W-:Y:S05]  /*04a0*/  BSYNC.RELIABLE B1 ;  /* 0x0000000000017941 */ /* 0x000fea0003800100 */
.L_x_7:
[----:B------:R-:W-:Y:S01]  /*04b0*/  VIADD R0, R11, 0x1 ;  /* 0x000000010b007836 */ /* 0x000fe20000000000 */
[----:B------:R-:W-:Y:S04]  /*04c0*/  BSSY.RELIABLE B2, `(.L_x_13) ;  /* 0x0000037000027945 */ /* 0x000fe80003800100 */
[----:B------:R-:W-:-:S13]  /*04d0*/  ISETP.NE.AND P0, PT, R9, R0, PT ;  /* 0x000000000900720c */ /* 0x000fda0003f05270 */
        /* <DEDUP_REMOVED lines=22> */
.L_x_16:
[----:B------:R-:W-:Y:S01]  /*0640*/  FMUL.FTZ R0, R15, R10 ;  /* 0x0000000a0f007220 */ /* 0x000fe20000410000 */
[----:B------:R-:W-:-:S03]  /*0650*/  FMUL.FTZ R10, R10, 0.5 ;  /* 0x3f0000000a0a7820 */ /* 0x000fc60000410000 */
[----:B------:R-:W-:-:S04]  /*0660*/  FFMA R13, -R0, R0, R15 ;  /* 0x00000000000d7223 */ /* 0x000fc8000000010f */
[----:B------:R-:W-:-:S07]  /*0670*/  FFMA R0, R13, R10, R0 ;  /* 0x0000000a0d007223 */ /* 0x000fce0000000000 */
.L_x_17:
[----:B------:R-:W-:Y:S05]  /*0680*/  BSYNC.RECONVERGENT B3 ;  /* 0x0000000000037941 */ /* 0x000fea0003800200 */
.L_x_15:
[----:B------:R-:W-:-:S13]  /*0690*/  FSETP.GTU.AND P0, PT, R0, 1, PT ;  /* 0x3f8000000000780b */ /* 0x000fda0003f0c000 */
[----:B------:R-:W-:Y:S05]  /*06a0*/  @P0 BRA `(.L_x_14) ;  /* 0x0000000000600947 */ /* 0x000fea0003800000 */
[----:B------:R-:W2:Y:S04]  /*06b0*/  LDG.E.64 R12, desc[UR4][R4.64] ;  /* 0x00000004040c7981 */ /* 0x000ea8000c1e1b00 */
[----:B------:R-:W3:Y:S04]  /*06c0*/  LDG.E.64 R14, desc[UR4][R4.64+0x10] ;  /* 0x00001004040e7981 */ /* 0x000ee8000c1e1b00 */
[----:B------:R-:W4:Y:S01]  /*06d0*/  LDG.E.64 R16, desc[UR4][R4.64+0x8] ;  /* 0x0000080404107981 */ /* 0x000f22000c1e1b00 */
[----:B--2---:R-:W-:Y:S01]  /*06e0*/  SHF.R.U32.HI R0, RZ, 0x2, R13 ;  /* 0x00000002ff007819 */ /* 0x004fe2000001160d */
[----:B------:R-:W-:-:S03]  /*06f0*/  VIADD R12, R12, 0x587c5 ;  /* 0x000587c50c0c7836 */ /* 0x000fc60000000000 */
[----:B------:R-:W-:Y:S02]  /*0700*/  LOP3.LUT R0, R0, R13, RZ, 0x3c, !PT ;  /* 0x0000000d00007212 */ /* 0x000fe400078e3cff */
[----:B---3--:R-:W-:Y:S02]  /*0710*/  SHF.L.U32 R13, R15, 0x4, RZ ;  /* 0x000000040f0d7819 */ /* 0x008fe400000006ff */
[----:B----4-:R-:W-:Y:S01]  /*0720*/  MOV R18, R17 ;  /* 0x0000001100127202 */ /* 0x010fe20000000f00 */
[----:B------:R-:W-:Y:S01]  /*0730*/  IMAD.SHL.U32 R10, R0, 0x2, RZ ;  /* 0x00000002000a7824 */ /* 0x000fe200078e00ff */
[----:B------:R-:W-:-:S04]  /*0740*/  MOV R19, R14 ;  /* 0x0000000e00137202 */ /* 0x000fc80000000f00 */
[----:B------:R-:W-:Y:S01]  /*0750*/  LOP3.LUT R10, R0, R10, R13, 0x96, !PT ;  /* 0x0000000a000a7212 */ /* 0x000fe200078e960d */
[----:B------:R-:W-:Y:S01]  /*0760*/  IMAD.MOV.U32 R13, RZ, RZ, R16 ;  /* 0x000000ffff0d7224 */ /* 0x000fe200078e0010 */
[-C--:B------:R-:W-:Y:S01]  /*0770*/  MOV R16, R15.reuse ;  /* 0x0000000f00107202 */ /* 0x080fe20000000f00 */
[----:B------:R0:W-:Y:S01]  /*0780*/  STG.E.64 desc[UR4][R4.64+0x8], R18 ;  /* 0x0000081204007986 */ /* 0x0001e2000c101b04 */
[----:B------:R-:W-:-:S03]  /*0790*/  LOP3.LUT R17, R10, R15, RZ, 0x3c, !PT ;  /* 0x0000000f0a117212 */ /* 0x000fc600078e3cff */
[----:B------:R0:W-:Y:S04]  /*07a0*/  STG.E.64 desc[UR4][R4.64], R12 ;  /* 0x0000000c04007986 */ /* 0x0001e8000c101b04 */
[----:B------:R0:W-:Y:S04]  /*07b0*/  STG.E.64 desc[UR4][R4.64+0x10], R16 ;  /* 0x0000101004007986 */ /* 0x0001e8000c101b04 */
[----:B------:R-:W2:Y:S01]  /*07c0*/  LDG.E R10, desc[UR4][R2.64+0x8] ;  /* 0x00000804020a7981 */ /* 0x000ea2000c1e1900 */
[----:B------:R-:W-:-:S05]  /*07d0*/  IMAD.IADD R0, R17, 0x1, R12 ;  /* 0x0000000111007824 */ /* 0x000fca00078e020c */
[----:B------:R-:W-:-:S05]  /*07e0*/  I2FP.F32.U32 R15, R0 ;  /* 0x00000000000f7245 */ /* 0x000fca0000201000 */
[----:B------:R-:W-:-:S05]  /*07f0*/  FFMA R15, R15, R8, 1.1641532182693481445e-10 ;  /* 0x2f0000000f0f7423 */ /* 0x000fca0000000008 */
[----:B--2---:R-:W-:-:S13]  /*0800*/  FSETP.GTU.AND P0, PT, R15, R10, PT ;  /* 0x0000000a0f00720b */ /* 0x004fda0003f0c000 */
[----:B------:R-:W-:Y:S05]  /*0810*/  @!P0 BREAK.RELIABLE B2 ;  /* 0x0000000000028942 */ /* 0x000fea0003800100 */
[----:B0-----:R-:W-:Y:S05]  /*0820*/  @!P0 BRA `(.L_x_12) ;  /* 0x0000000400dc8947 */ /* 0x001fea0003800000 */
.L_x_14:
[----:B------:R-:W-:Y:S05]  /*0830*/  BSYNC.RELIABLE B2 ;  /* 0x0000000000027941 */ /* 0x000fea0003800100 */
.L_x_13:
[----:B------:R-:W-:Y:S01]  /*0840*/  IADD3 R0, PT, PT, R11, 0x2, RZ ;  /* 0x000000020b007810 */ /* 0x000fe20007ffe0ff */
[----:B------:R-:W-:Y:S03]  /*0850*/  BSSY.RELIABLE B2, `(.L_x_18) ;  /* 0x0000037000027945 */ /* 0x000fe60003800100 */
        /* <DEDUP_REMOVED lines=15> */
[----:B------:R-:W-:Y:S01]  /*0950*/  VIADD R0, R15, 0xf3000000 ;  /* 0xf30000000f007836 */ /* 0x000fe20000000000 */
[----:B------:R0:W1:Y:S04]  /*0960*/  MUFU.RSQ R10, R15 ;  /* 0x0000000f000a7308 */ /* 0x0000680000001400 */
[----:B------:R-:W-:-:S13]  /*0970*/  ISETP.GT.U32.AND P0, PT, R0, 0x727fffff, PT ;  /* 0x727fffff0000780c */ /* 0x000fda0003f04070 */
[----:B01----:R-:W-:Y:S05]  /*0980*/  @!P0 BRA `(.L_x_21) ;  /* 0x0000000000108947 */ /* 0x003fea0003800000 */
[----:B------:R-:W-:Y:S02]  /*0990*/  MOV R0, R15 ;  /* 0x0000000f00007202 */ /* 0x000fe40000000f00 */
[----:B------:R-:W-:-:S07]  /*09a0*/  MOV R16, 0x9c0 ;  /* 0x000009c000107802 */ /* 0x000fce0000000f00 */
[----:B------:R-:W-:Y:S05]  /*09b0*/  CALL.REL.NOINC `($__internal_0_$__cuda_sm20_sqrt_rn_f32_slowpath) ;  /* 0x0000000400e87944 */ /* 0x000fea0003c00000 */
[----:B------:R-:W-:Y:S05]  /*09c0*/  BRA `(.L_x_22) ;  /* 0x0000000000107947 */ /* 0x000fea0003800000 */
.L_x_21:
[----:B------:R-:W-:Y:S01]  /*09d0*/  FMUL.FTZ R0, R15, R10 ;  /* 0x0000000a0f007220 */ /* 0x000fe20000410000 */
[----:B------:R-:W-:-:S03]  /*09e0*/  FMUL.FTZ R10, R10, 0.5 ;  /* 0x3f0000000a0a7820 */ /* 0x000fc60000410000 */
[----:B------:R-:W-:-:S04]  /*09f0*/  FFMA R13, -R0, R0, R15 ;  /* 0x00000000000d7223 */ /* 0x000fc8000000010f */
[----:B------:R-:W-:-:S07]  /*0a00*/  FFMA R0, R13, R10, R0 ;  /* 0x0000000a0d007223 */ /* 0x000fce0000000000 */
.L_x_22:
[----:B------:R-:W-:Y:S05]  /*0a10*/  BSYNC.RECONVERGENT B3 ;  /* 0x0000000000037941 */ /* 0x000fea0003800200 */
.L_x_20:
[----:B------:R-:W-:-:S13]  /*0a20*/  FSETP.GTU.AND P0, PT, R0, 1, PT ;  /* 0x3f8000000000780b */ /* 0x000fda0003f0c000 */
[----:B------:R-:W-:Y:S05]  /*0a30*/  @P0 BRA `(.L_x_19) ;  /* 0x0000000000600947 */ /* 0x000fea0003800000 */
[----:B------:R-:W2:Y:S04]  /*0a40*/  LDG.E.64 R12, desc[UR4][R4.64] ;  /* 0x00000004040c7981 */ /* 0x000ea8000c1e1b00 */
[----:B------:R-:W3:Y:S04]  /*0a50*/  LDG.E.64 R14, desc[UR4][R4.64+0x10] ;  /* 0x00001004040e7981 */ /* 0x000ee8000c1e1b00 */
[----:B------:R-:W4:Y:S01]  /*0a60*/  LDG.E.64 R16, desc[UR4][R4.64+0x8] ;  /* 0x0000080404107981 */ /* 0x000f22000c1e1b00 */
[----:B--2---:R-:W-:Y:S02]  /*0a70*/  SHF.R.U32.HI R0, RZ, 0x2, R13 ;  /* 0x00000002ff007819 */ /* 0x004fe4000001160d */
[----:B------:R-:W-:-:S02]  /*0a80*/  IADD3 R12, PT, PT, R12, 0x587c5, RZ ;  /* 0x000587c50c0c7810 */ /* 0x000fc40007ffe0ff */
[----:B------:R-:W-:Y:S01]  /*0a90*/  LOP3.LUT R0, R0, R13, RZ, 0x3c, !PT ;  /* 0x0000000d00007212 */ /* 0x000fe200078e3cff */
[----:B---3--:R-:W-:Y:S02]  /*0aa0*/  IMAD.SHL.U32 R13, R15, 0x10, RZ ;  /* 0x000000100f0d7824 */ /* 0x008fe400078e00ff */
[----:B------:R-:W-:Y:S01]  /*0ab0*/  IMAD.MOV.U32 R19, RZ, RZ, R14 ;  /* 0x000000ffff137224 */ /* 0x000fe200078e000e */
[----:B------:R-:W-:Y:S01]  /*0ac0*/  SHF.L.U32 R10, R0, 0x1, RZ ;  /* 0x00000001000a7819 */ /* 0x000fe200000006ff */
[----:B----4-:R-:W-:-:S03]  /*0ad0*/  IMAD.MOV.U32 R18, RZ, RZ, R17 ;  /* 0x000000ffff127224 */ /* 0x010fc600078e0011 */
[----:B------:R-:W-:Y:S02]  /*0ae0*/  LOP3.LUT R10, R0, R10, R13, 0x96, !PT ;  /* 0x0000000a000a7212 */ /* 0x000fe400078e960d */
[----:B------:R-:W-:Y:S01]  /*0af0*/  MOV R13, R16 ;  /* 0x00000010000d7202 */ /* 0x000fe20000000f00 */
[----:B------:R-:W-:Y:S01]  /*0b00*/  IMAD.MOV.U32 R16, RZ, RZ, R15 ;  /* 0x000000ffff107224 */ /* 0x000fe200078e000f */
[----:B------:R-:W-:Y:S01]  /*0b10*/  LOP3.LUT R17, R10, R15, RZ, 0x3c, !PT ;  /* 0x0000000f0a117212 */ /* 0x000fe200078e3cff */
[----:B------:R0:W-:Y:S04]  /*0b20*/  STG.E.64 desc[UR4][R4.64+0x8], R18 ;  /* 0x0000081204007986 */ /* 0x0001e8000c101b04 */
        /* <DEDUP_REMOVED lines=9> */
.L_x_19:
[----:B------:R-:W-:Y:S05]  /*0bc0*/  BSYNC.RELIABLE B2 ;  /* 0x0000000000027941 */ /* 0x000fea0003800100 */
.L_x_18:
        /* <DEDUP_REMOVED lines=25> */
.L_x_26:
[----:B------:R-:W-:Y:S01]  /*0d60*/  FMUL.FTZ R0, R15, R10 ;  /* 0x0000000a0f007220 */ /* 0x000fe20000410000 */
[----:B------:R-:W-:-:S03]  /*0d70*/  FMUL.FTZ R10, R10, 0.5 ;  /* 0x3f0000000a0a7820 */ /* 0x000fc60000410000 */
[----:B------:R-:W-:-:S04]  /*0d80*/  FFMA R13, -R0, R0, R15 ;  /* 0x00000000000d7223 */ /* 0x000fc8000000010f */
[----:B------:R-:W-:-:S07]  /*0d90*/  FFMA R0, R13, R10, R0 ;  /* 0x0000000a0d007223 */ /* 0x000fce0000000000 */
.L_x_27:
[----:B------:R-:W-:Y:S05]  /*0da0*/  BSYNC.RECONVERGENT B3 ;  /* 0x0000000000037941 */ /* 0x000fea0003800200 */
.L_x_25:
        /* <DEDUP_REMOVED lines=26> */
.L_x_24:
[----:B------:R-:W-:Y:S05]  /*0f50*/  BSYNC.RELIABLE B2 ;  /* 0x0000000000027941 */ /* 0x000fea0003800100 */
.L_x_23:
[----:B------:R-:W-:-:S04]  /*0f60*/  IADD3 R11, PT, PT, R11, 0x4, RZ ;  /* 0x000000040b0b7810 */ /* 0x000fc80007ffe0ff */
[----:B------:R-:W-:-:S13]  /*0f70*/  ISETP.NE.AND P0, PT, R11, 0x400, PT ;  /* 0x000004000b00780c */ /* 0x000fda0003f05270 */
[----:B------:R-:W-:Y:S05]  /*0f80*/  @P0 BRA `(.L_x_28) ;  /* 0xfffffff000640947 */ /* 0x000fea000383ffff */
[----:B------:R-:W-:Y:S05]  /*0f90*/  EXIT ;  /* 0x000000000000794d */ /* 0x000fea0003800000 */
.L_x_12:
[----:B------:R-:W-:Y:S05]  /*0fa0*/  BSYNC.RECONVERGENT B0 ;  /* 0x0000000000007941 */ /* 0x000fea0003800200 */
.L_x_6:
[----:B------:R-:W-:-:S05]  /*0fb0*/  IMAD.MOV.U32 R15, RZ, RZ, 0x1 ;  /* 0x00000001ff0f7424 */ /* 0x000fca00078e00ff */
[----:B------:R-:W-:Y:S04]  /*0fc0*/  STG.E desc[UR4][R2.64+0x24], R15 ;  /* 0x0000240f02007986 */ /* 0x000fe8000c101904 */
[----:B------:R-:W2:Y:S04]  /*0fd0*/  LDG.E.64 R12, desc[UR4][R4.64] ;  /* 0x00000004040c7981 */ /* 0x000ea8000c1e1b00 */
[----:B------:R-:W3:Y:S04]  /*0fe0*/  LDG.E.64 R10, desc[UR4][R4.64+0x10] ;  /* 0x00001004040a7981 */ /* 0x000ee8000c1e1b00 */
[----:B------:R-:W4:Y:S01]  /*0ff0*/  LDG.E.64 R6, desc[UR4][R4.64+0x8] ;  /* 0x0000080404067981 */ /* 0x000f22000c1e1b00 */
[----:B--2---:R-:W-:-:S02]  /*1000*/  SHF.R.U32.HI R0, RZ, 0x2, R13 ;  /* 0x00000002ff007819 */ /* 0x004fc4000001160d */
[----:B------:R-:W-:Y:S02]  /*1010*/  IADD3 R12, PT, PT, R12, 0x587c5, RZ ;  /* 0x000587c50c0c7810 */ /* 0x000fe40007ffe0ff */
[----:B------:R-:W-:Y:S02]  /*1020*/  LOP3.LUT R0, R0, R13, RZ, 0x3c, !PT ;  /* 0x0000000d00007212 */ /* 0x000fe400078e3cff */
[----:B---3--:R-:W-:Y:S02]  /*1030*/  SHF.L.U32 R9, R11, 0x4, RZ ;  /* 0x000000040b097819 */ /* 0x008fe400000006ff */
[----:B------:R-:W-:Y:S01]  /*1040*/  MOV R16, R11 ;  /* 0x0000000b00107202 */ /* 0x000fe20000000f00 */
[----:B------:R-:W-:-:S05]  /*1050*/  IMAD.SHL.U32 R13, R0, 0x2, RZ ;  /* 0x00000002000d7824 */ /* 0x000fca00078e00ff */
[----:B------:R-:W-:Y:S02]  /*1060*/  LOP3.LUT R0, R0, R13, R9, 0x96, !PT ;  /* 0x0000000d00007212 */ /* 0x000fe400078e9609 */
[----:B----4-:R-:W-:Y:S02]  /*1070*/  MOV R13, R6 ;  /* 0x00000006000d7202 */ /* 0x010fe40000000f00 */
[----:B------:R-:W-:-:S03]  /*1080*/  LOP3.LUT R17, R0, R11, RZ, 0x3c, !PT ;  /* 0x0000000b00117212 */ /* 0x000fc600078e3cff */
[----:B------:R-:W-:Y:S02]  /*1090*/  STG.E.64 desc[UR4][R4.64], R12 ;  /* 0x0000000c04007986 */ /* 0x000fe4000c101b04 */
[----:B------:R-:W-:Y:S02]  /*10a0*/  IMAD.IADD R0, R17, 0x1, R12 ;  /* 0x0000000111007824 */ /* 0x000fe400078e020c */
[----:B------:R-:W-:Y:S03]  /*10b0*/  STG.E.64 desc[UR4][R4.64+0x10], R16 ;  /* 0x0000101004007986 */ /* 0x000fe6000c101b04 */
[----:B------:R-:W-:Y:S01]  /*10c0*/  I2FP.F32.U32 R9, R0 ;  /* 0x0000000000097245 */ /* 0x000fe20000201000 */
[----:B------:R-:W-:-:S04]  /*10d0*/  HFMA2 R0, -RZ, RZ, 0, 2.98023223876953125e-07 ;  /* 0x00000005ff007431 */ /* 0x000fc800000001ff */
[----:B------:R-:W-:Y:S01]  /*10e0*/  FFMA R9, R9, R8, 1.1641532182693481445e-10 ;  /* 0x2f00000009097423 */ /* 0x000fe20000000008 */
[----:B------:R-:W-:-:S04]  /*10f0*/  IMAD.MOV.U32 R8, RZ, RZ, R7 ;  /* 0x000000ffff087224 */ /* 0x000fc800078e0007 */
[----:B------:R-:W-:Y:S01]  /*1100*/  FSETP.GEU.AND P0, PT, R9, 0.5, PT ;  /* 0x3f0000000900780b */ /* 0x000fe20003f0e000 */
[----:B------:R-:W-:-:S03]  /*1110*/  IMAD.MOV.U32 R9, RZ, RZ, R10 ;  /* 0x000000ffff097224 */ /* 0x000fc600078e000a */
[----:B------:R-:W-:Y:S02]  /*1120*/  SEL R7, R0, 0x6, !P0 ;  /* 0x0000000600077807 */ /* 0x000fe40004000000 */
[----:B------:R-:W-:Y:S04]  /*1130*/  STG.E.64 desc[UR4][R4.64+0x8], R8 ;  /* 0x0000080804007986 */ /* 0x000fe8000c101b04 */
[----:B------:R-:W-:Y:S01]  /*1140*/  STG.E desc[UR4][R2.64+0x1c], R7 ;  /* 0x00001c0702007986 */ /* 0x000fe2000c101904 */
[----:B------:R-:W-:Y:S05]  /*1150*/  EXIT ;  /* 0x000000000000794d */ /* 0x000fea0003800000 */
        .weak           $__internal_0_$__cuda_sm20_sqrt_rn_f32_slowpath
        .type           $__internal_0_$__cuda_sm20_sqrt_rn_f32_slowpath,@function
        .size           $__internal_0_$__cuda_sm20_sqrt_rn_f32_slowpath,(.L_x_41 - $__internal_0_$__cuda_sm20_sqrt_rn_f32_slowpath)
$__internal_0_$__cuda_sm20_sqrt_rn_f32_slowpath:
[----:B------:R-:W-:-:S13]  /*1160*/  LOP3.LUT P0, RZ, R0, 0x7fffffff, RZ, 0xc0, !PT ;  /* 0x7fffffff00ff7812 */ /* 0x000fda000780c0ff */
[----:B------:R-:W-:Y:S01]  /*1170*/  @!P0 IMAD.MOV.U32 R10, RZ, RZ, R0 ;  /* 0x000000ffff0a8224 */ /* 0x000fe200078e0000 */
[----:B------:R-:W-:Y:S06]  /*1180*/  @!P0 BRA `(.L_x_29) ;  /* 0x0000000000408947 */ /* 0x000fec0003800000 */
[----:B------:R-:W-:-:S13]  /*1190*/  FSETP.GEU.FTZ.AND P0, PT, R0, RZ, PT ;  /* 0x000000ff0000720b */ /* 0x000fda0003f1e000 */
[----:B------:R-:W-:Y:S01]  /*11a0*/  @!P0 MOV R10, 0x7fffffff ;  /* 0x7fffffff000a8802 */ /* 0x000fe20000000f00 */
[----:B------:R-:W-:Y:S06]  /*11b0*/  @!P0 BRA `(.L_x_29) ;  /* 0x0000000000348947 */ /* 0x000fec0003800000 */
[----:B------:R-:W-:-:S13]  /*11c0*/  FSETP.GTU.FTZ.AND P0, PT, |R0|, +INF , PT ;  /* 0x7f8000000000780b */ /* 0x000fda0003f1c200 */
[----:B------:R-:W-:Y:S01]  /*11d0*/  @P0 FADD.FTZ R10, R0, 1 ;  /* 0x3f800000000a0421 */ /* 0x000fe20000010000 */
[----:B------:R-:W-:Y:S06]  /*11e0*/  @P0 BRA `(.L_x_29) ;  /* 0x0000000000280947 */ /* 0x000fec0003800000 */
[----:B------:R-:W-:-:S13]  /*11f0*/  FSETP.NEU.FTZ.AND P0, PT, |R0|, +INF , PT ;  /* 0x7f8000000000780b */ /* 0x000fda0003f1d200 */
[----:B------:R-:W-:-:S04]  /*1200*/  @P0 FFMA R12, R0, 1.84467440737095516160e+19, RZ ;  /* 0x5f800000000c0823 */ /* 0x000fc800000000ff */
[----:B------:R-:W0:Y:S02]  /*1210*/  @P0 MUFU.RSQ R13, R12 ;  /* 0x0000000c000d0308 */ /* 0x000e240000001400 */
[----:B0-----:R-:W-:Y:S01]  /*1220*/  @P0 FMUL.FTZ R15, R12, R13 ;  /* 0x0000000d0c0f0220 */ /* 0x001fe20000410000 */
[----:B------:R-:W-:-:S03]  /*1230*/  @P0 FMUL.FTZ R13, R13, 0.5 ;  /* 0x3f0000000d0d0820 */ /* 0x000fc60000410000 */
[----:B------:R-:W-:-:S04]  /*1240*/  @P0 FADD.FTZ R10, -R15, -RZ ;  /* 0x800000ff0f0a0221 */ /* 0x000fc80000010100 */
[----:B------:R-:W-:Y:S01]  /*1250*/  @P0 FFMA R14, R15, R10, R12 ;  /* 0x0000000a0f0e0223 */ /* 0x000fe2000000000c */
[----:B------:R-:W-:-:S03]  /*1260*/  @!P0 IMAD.MOV.U32 R10, RZ, RZ, R0 ;  /* 0x000000ffff0a8224 */ /* 0x000fc600078e0000 */
[----:B------:R-:W-:-:S04]  /*1270*/  @P0 FFMA R13, R14, R13, R15 ;  /* 0x0000000d0e0d0223 */ /* 0x000fc8000000000f */
[----:B------:R-:W-:-:S07]  /*1280*/  @P0 FMUL.FTZ R10, R13, 2.3283064365386962891e-10 ;  /* 0x2f8000000d0a0820 */ /* 0x000fce0000410000 */
.L_x_29:
[----:B------:R-:W-:Y:S02]  /*1290*/  HFMA2 R13, -RZ, RZ, 0, 0 ;  /* 0x00000000ff0d7431 */ /* 0x000fe400000001ff */
[----:B------:R-:W-:Y:S01]  /*12a0*/  IMAD.MOV.U32 R12, RZ, RZ, R16 ;  /* 0x000000ffff0c7224 */ /* 0x000fe200078e0010 */
[----:B------:R-:W-:-:S03]  /*12b0*/  MOV R0, R10 ;  /* 0x0000000a00007202 */ /* 0x000fc60000000f00 */
[----:B------:R-:W-:Y:S05]  /*12c0*/  RET.REL.NODEC R12 `(_Z9regla1GPUP5AgentP17curandStateXORWOW) ;  /* 0xffffffec0c4c7950 */ /* 0x000fea0003c3ffff */
.L_x_30:
        /* <DEDUP_REMOVED lines=11> */
.L_x_41:


//--------------------- .text._Z25actualizarEstadisticasGPUP5AgentPi --------------------------
	.section	.text._Z25actualizarEstadisticasGPUP5AgentPi,"ax",@progbits
	.align	128
        .global         _Z25actualizarEstadisticasGPUP5AgentPi
        .type           _Z25actualizarEstadisticasGPUP5AgentPi,@function
        .size           _Z25actualizarEstadisticasGPUP5AgentPi,(.L_x_47 - _Z25actualizarEstadisticasGPUP5AgentPi)
        .other          _Z25actualizarEstadisticasGPUP5AgentPi,@"STO_CUDA_ENTRY STV_DEFAULT"
_Z25actualizarEstadisticasGPUP5AgentPi:
.text._Z25actualizarEstadisticasGPUP5AgentPi:
        /* <DEDUP_REMOVED lines=10> */
[----:B-1----:R-:W2:Y:S01]  /*00a0*/  LDG.E R0, desc[UR6][R2.64+0x24] ;  /* 0x0000240602007981 */ /* 0x002ea2000c1e1900 */
[----:B------:R-:W0:Y:S01]  /*00b0*/  LDC.64 R4, c[0x0][0x388] ;  /* 0x0000e200ff047b82 */ /* 0x000e220000000a00 */
[----:B------:R-:W-:Y:S01]  /*00c0*/  VOTEU.ANY UR4, UPT, PT ;  /* 0x0000000000047886 */ /* 0x000fe200038e0100 */
[----:B------:R-:W1:Y:S01]  /*00d0*/  S2R R6, SR_LANEID ;  /* 0x0000000000067919 */ /* 0x000e620000000000 */
[----:B------:R-:W-:Y:S01]  /*00e0*/  UFLO.U32 UR4, UR4 ;  /* 0x00000004000472bd */ /* 0x000fe200080e0000 */
[----:B--2---:R-:W-:-:S04]  /*00f0*/  ISETP.NE.AND P0, PT, R0, 0x1, PT ;  /* 0x000000010000780c */ /* 0x004fc80003f05270 */
[----:B------:R-:W-:Y:S02]  /*0100*/  SEL R0, RZ, 0x1, P0 ;  /* 0x00000001ff007807 */ /* 0x000fe40000000000 */
[----:B-1----:R-:W-:Y:S02]  /*0110*/  ISETP.EQ.U32.AND P0, PT, R6, UR4, PT ;  /* 0x0000000406007c0c */ /* 0x002fe4000bf02070 */
[----:B------:R-:W1:Y:S02]  /*0120*/  REDUX.SUM UR5, R0 ;  /* 0x00000000000573c4 */ /* 0x000e64000000c000 */
[----:B-1----:R-:W-:Y:S01]  /*0130*/  IMAD.U32 R9, RZ, RZ, UR5 ;  /* 0x00000005ff097e24 */ /* 0x002fe2000f8e00ff */
[----:B------:R-:W1:Y:S08]  /*0140*/  LDCU.64 UR4, c[0x0][0x388] ;  /* 0x00007100ff0477ac */ /* 0x000e700008000a00 */
[----:B0-----:R0:W-:Y:S04]  /*0150*/  @P0 REDG.E.ADD.STRONG.GPU desc[UR6][R4.64], R9 ;  /* 0x000000090400098e */ /* 0x0011e8000c12e106 */
[----:B------:R-:W2:Y:S01]  /*0160*/  LDG.E R6, desc[UR6][R2.64+0x24] ;  /* 0x0000240602067981 */ /* 0x000ea2000c1e1900 */
[----:B-1----:R-:W-:-:S04]  /*0170*/  UIADD3 UR4, UP0, UPT, UR4, 0x4, URZ ;  /* 0x0000000404047890 */ /* 0x002fc8000ff1e0ff */
[----:B------:R-:W-:-:S06]  /*0180*/  UIADD3.X UR5, UPT, UPT, URZ, UR5, URZ, UP0, !UPT ;  /* 0x00000005ff057290 */ /* 0x000fcc00087fe4ff */
[----:B------:R-:W-:Y:S01]  /*0190*/  IMAD.U32 R7, RZ, RZ, UR5 ;  /* 0x00000005ff077e24 */ /* 0x000fe2000f8e00ff */
[----:B--2---:R-:W-:Y:S01]  /*01a0*/  ISETP.NE.AND P1, PT, R6, 0x2, PT ;  /* 0x000000020600780c */ /* 0x004fe20003f25270 */
[----:B------:R-:W-:-:S03]  /*01b0*/  IMAD.U32 R6, RZ, RZ, UR4 ;  /* 0x00000004ff067e24 */ /* 0x000fc6000f8e00ff */
[----:B------:R-:W-:-:S04]  /*01c0*/  SEL R8, RZ, 0x1, P1 ;  /* 0x00000001ff087807 */ /* 0x000fc80000800000 */
[----:B------:R-:W1:Y:S02]  /*01d0*/  REDUX.SUM UR8, R8 ;  /* 0x00000000080873c4 */ /* 0x000e64000000c000 */
[----:B-1----:R-:W-:-:S05]  /*01e0*/  IMAD.U32 R11, RZ, RZ, UR8 ;  /* 0x00000008ff0b7e24 */ /* 0x002fca000f8e00ff */
[----:B------:R-:W-:Y:S04]  /*01f0*/  @P0 REDG.E.ADD.STRONG.GPU desc[UR6][R6.64], R11 ;  /* 0x0000000b0600098e */ /* 0x000fe8000c12e106 */
[----:B------:R-:W2:Y:S02]  /*0200*/  LDG.E R2, desc[UR6][R2.64+0x24] ;  /* 0x0000240602027981 */ /* 0x000ea4000c1e1900 */
[----:B--2---:R-:W-:-:S04]  /*0210*/  ISETP.NE.AND P1, PT, R2, -0x2, PT ;  /* 0xfffffffe0200780c */ /* 0x004fc80003f25270 */
[----:B------:R-:W-:-:S04]  /*0220*/  SEL R0, RZ, 0x1, P1 ;  /* 0x00000001ff007807 */ /* 0x000fc80000800000 */
[----:B------:R-:W0:Y:S02]  /*0230*/  REDUX.SUM UR4, R0 ;  /* 0x00000000000473c4 */ /* 0x000e24000000c000 */
[----:B0-----:R-:W-:-:S05]  /*0240*/  IMAD.U32 R5, RZ, RZ, UR4 ;  /* 0x00000004ff057e24 */ /* 0x001fca000f8e00ff */
[----:B------:R-:W-:Y:S01]  /*0250*/  @P0 REDG.E.ADD.STRONG.GPU desc[UR6][R6.64+0x4], R5 ;  /* 0x000004050600098e */ /* 0x000fe2000c12e106 */
[----:B------:R-:W-:Y:S05]  /*0260*/  EXIT ;  /* 0x000000000000794d */ /* 0x000fea0003800000 */
.L_x_31:
        /* <DEDUP_REMOVED lines=9> */
.L_x_47:


//--------------------- .text._Z17kernelInicializarP5AgentP17curandStateXORWOW --------------------------
	.section	.text._Z17kernelInicializarP5AgentP17curandStateXORWOW,"ax",@progbits
	.align	128
        .global         _Z17kernelInicializarP5AgentP17curandStateXORWOW
        .type           _Z17kernelInicializarP5AgentP17curandStateXORWOW,@function
        .size           _Z17kernelInicializarP5AgentP17curandStateXORWOW,(.L_x_48 - _Z17kernelInicializarP5AgentP17curandStateXORWOW)
        .other          _Z17kernelInicializarP5AgentP17curandStateXORWOW,@"STO_CUDA_ENTRY STV_DEFAULT"
_Z17kernelInicializarP5AgentP17curandStateXORWOW:
.text._Z17kernelInicializarP5AgentP17curandStateXORWOW:
        /* <DEDUP_REMOVED lines=9> */
[----:B------:R-:W-:Y:S01]  /*0090*/  IMAD.MOV.U32 R8, RZ, RZ, 0x3198c20f ;  /* 0x3198c20fff087424 */ /* 0x000fe200078e00ff */
[----:B------:R-:W-:Y:S01]  /*00a0*/  ISETP.NE.AND P0, PT, R0, RZ, PT ;  /* 0x000000ff0000720c */ /* 0x000fe20003f05270 */
[----:B------:R-:W-:Y:S01]  /*00b0*/  IMAD.MOV.U32 R9, RZ, RZ, 0x5efdb30c ;  /* 0x5efdb30cff097424 */ /* 0x000fe200078e00ff */
[----:B------:R-:W-:Y:S01]  /*00c0*/  BSSY.RECONVERGENT B0, `(.L_x_32) ;  /* 0x00000e5000007945 */ /* 0x000fe20003800200 */
[----:B------:R-:W-:Y:S01]  /*00d0*/  IMAD.MOV.U32 R10, RZ, RZ, 0x423bb012 ;  /* 0x423bb012ff0a7424 */ /* 0x000fe200078e00ff */
[----:B------:R-:W-:Y:S01]  /*00e0*/  SHF.R.S32.HI R12, RZ, 0x1f, R0 ;  /* 0x0000001fff0c7819 */ /* 0x000fe20000011400 */
[----:B------:R-:W-:Y:S02]  /*00f0*/  IMAD.MOV.U32 R11, RZ, RZ, -0x75bd8fc ;  /* 0xf8a42704ff0b7424 */ /* 0x000fe400078e00ff */
[----:B------:R-:W-:-:S02]  /*0100*/  IMAD.MOV.U32 R14, RZ, RZ, -0x23270784 ;  /* 0xdcd8f87cff0e7424 */ /* 0x000fc400078e00ff */
[----:B------:R-:W-:Y:S02]  /*0110*/  IMAD.MOV.U32 R15, RZ, RZ, 0x57fa2510 ;  /* 0x57fa2510ff0f7424 */ /* 0x000fe400078e00ff */
[----:B------:R-:W-:Y:S02]  /*0120*/  IMAD.MOV.U32 R13, RZ, RZ, 0x5efdb30c ;  /* 0x5efdb30cff0d7424 */ /* 0x000fe400078e00ff */
[----:B------:R-:W-:Y:S02]  /*0130*/  IMAD.MOV.U32 R7, RZ, RZ, -0x75bd8fc ;  /* 0xf8a42704ff077424 */ /* 0x000fe400078e00ff */
[----:B------:R-:W-:Y:S02]  /*0140*/  IMAD.MOV.U32 R6, RZ, RZ, 0x423bb012 ;  /* 0x423bb012ff067424 */ /* 0x000fe400078e00ff */
[----:B------:R-:W-:Y:S02]  /*0150*/  IMAD.MOV.U32 R5, RZ, RZ, 0x57fa2510 ;  /* 0x57fa2510ff057424 */ /* 0x000fe400078e00ff */
[----:B------:R-:W-:-:S02]  /*0160*/  IMAD.MOV.U32 R4, RZ, RZ, -0x23270784 ;  /* 0xdcd8f87cff047424 */ /* 0x000fc400078e00ff */
[----:B0-----:R-:W-:-:S05]  /*0170*/  IMAD.WIDE R2, R0, 0x30, R2 ;  /* 0x0000003000027825 */ /* 0x001fca00078e0202 */
[----:B-1----:R0:W-:Y:S04]  /*0180*/  STG.E.64 desc[UR4][R2.64], R8 ;  /* 0x0000000802007986 */ /* 0x0021e8000c101b04 */
[----:B------:R0:W-:Y:S04]  /*0190*/  STG.E.64 desc[UR4][R2.64+0x8], R10 ;  /* 0x0000080a02007986 */ /* 0x0001e8000c101b04 */
[----:B------:R0:W-:Y:S01]  /*01a0*/  STG.E.64 desc[UR4][R2.64+0x10], R14 ;  /* 0x0000100e02007986 */ /* 0x0001e2000c101b04 */
[----:B------:R-:W-:Y:S05]  /*01b0*/  @!P0 BRA `(.L_x_33) ;  /* 0x0000000c00548947 */ /* 0x000fea0003800000 */
[----:B0-----:R-:W-:Y:S02]  /*01c0*/  IMAD.MOV.U32 R14, RZ, RZ, RZ ;  /* 0x000000ffff0e7224 */ /* 0x001fe400078e00ff */
[----:B------:R-:W-:Y:S02]  /*01d0*/  IMAD.MOV.U32 R13, RZ, RZ, 0x5efdb30c ;  /* 0x5efdb30cff0d7424 */ /* 0x000fe400078e00ff */
[----:B------:R-:W-:Y:S02]  /*01e0*/  IMAD.MOV.U32 R15, RZ, RZ, R0 ;  /* 0x000000ffff0f7224 */ /* 0x000fe400078e0000 */
[----:B------:R-:W-:Y:S02]  /*01f0*/  IMAD.MOV.U32 R16, RZ, RZ, R12 ;  /* 0x000000ffff107224 */ /* 0x000fe400078e000c */
[----:B------:R-:W-:Y:S02]  /*0200*/  IMAD.MOV.U32 R6, RZ, RZ, 0x423bb012 ;  /* 0x423bb012ff067424 */ /* 0x000fe400078e00ff */
[----:B------:R-:W-:-:S02]  /*0210*/  IMAD.MOV.U32 R7, RZ, RZ, -0x75bd8fc ;  /* 0xf8a42704ff077424 */ /* 0x000fc400078e00ff */
[----:B------:R-:W-:Y:S02]  /*0220*/  IMAD.MOV.U32 R4, RZ, RZ, -0x23270784 ;  /* 0xdcd8f87cff047424 */ /* 0x000fe400078e00ff */
[----:B------:R-:W-:-:S07]  /*0230*/  IMAD.MOV.U32 R5, RZ, RZ, 0x57fa2510 ;  /* 0x57fa2510ff057424 */ /* 0x000fce00078e00ff */
.L_x_39:
[----:B------:R-:W-:Y:S01]  /*0240*/  LOP3.LUT R17, R15, 0x3, RZ, 0xc0, !PT ;  /* 0x000000030f117812 */ /* 0x000fe200078ec0ff */
[----:B------:R-:W-:Y:S03]  /*0250*/  BSSY.RECONVERGENT B1, `(.L_x_34) ;  /* 0x00000c5000017945 */ /* 0x000fe60003800200 */
[----:B------:R-:W-:-:S04]  /*0260*/  ISETP.NE.U32.AND P0, PT, R17, RZ, PT ;  /* 0x000000ff1100720c */ /* 0x000fc80003f05070 */
[----:B------:R-:W-:-:S13]  /*0270*/  ISETP.NE.AND.EX P0, PT, RZ, RZ, PT, P0 ;  /* 0x000000ffff00720c */ /* 0x000fda0003f05300 */
[----:B0-----:R-:W-:Y:S05]  /*0280*/  @!P0 BRA `(.L_x_35) ;  /* 0x0000000c00048947 */ /* 0x001fea0003800000 */
[----:B------:R-:W0:Y:S01]  /*0290*/  LDC.64 R8, c[0x4][RZ] ;  /* 0x01000000ff087b82 */ /* 0x000e220000000a00 */
[----:B------:R-:W-:Y:S02]  /*02a0*/  IMAD.MOV.U32 R18, RZ, RZ, RZ ;  /* 0x000000ffff127224 */ /* 0x000fe400078e00ff */
[----:B0-----:R-:W-:-:S07]  /*02b0*/  IMAD.WIDE.U32 R8, R14, 0xc80, R8 ;  /* 0x00000c800e087825 */ /* 0x001fce00078e0008 */
.L_x_38:
[----:B0-----:R-:W-:Y:S01]  /*02c0*/  IMAD.MOV.U32 R13, RZ, RZ, RZ ;  /* 0x000000ffff0d7224 */ /* 0x001fe200078e00ff */
[----:B------:R-:W-:Y:S01]  /*02d0*/  CS2R R4, SRZ ;  /* 0x0000000000047805 */ /* 0x000fe2000001ff00 */
[----:B------:R-:W-:Y:S01]  /*02e0*/  IMAD.MOV.U32 R19, RZ, RZ, RZ ;  /* 0x000000ffff137224 */ /* 0x000fe200078e00ff */
[----:B------:R-:W-:-:S07]  /*02f0*/  CS2R R6, SRZ ;  /* 0x0000000000067805 */ /* 0x000fce000001ff00 */
.L_x_37:
[----:B------:R-:W-:-:S05]  /*0300*/  IMAD.WIDE.U32 R10, R19, 0x4, R2 ;  /* 0x00000004130a7825 */ /* 0x000fca00078e0002 */
[----:B------:R0:W5:Y:S01]  /*0310*/  LDG.E R20, desc[UR4][R10.64+0x4] ;  /* 0x000004040a147981 */ /* 0x000162000c1e1900 */
[----:B------:R-:W-:Y:S02]  /*0320*/  IMAD.SHL.U32 R21, R19, 0x20, RZ ;  /* 0x0000002013157824 */ /* 0x000fe400078e00ff */
[----:B------:R-:W-:-:S07]  /*0330*/  IMAD.MOV.U32 R22, RZ, RZ, RZ ;  /* 0x000000ffff167224 */ /* 0x000fce00078e00ff */
.L_x_36:
[----:B-----5:R-:W-:Y:S01]  /*0340*/  SHF.R.U32.HI R25, RZ, R22, R20 ;  /* 0x00000016ff197219 */ /* 0x020fe20000011614 */
[----:B0-----:R-:W-:-:S03]  /*0350*/  IMAD.IADD R10, R21, 0x1, R22 ;  /* 0x00000001150a7824 */ /* 0x001fc600078e0216 */
[----:B------:R-:W-:-:S04]  /*0360*/  LOP3.LUT R11, R25, 0x1, RZ, 0xc0, !PT ;  /* 0x00000001190b7812 */ /* 0x000fc800078ec0ff */
[----:B------:R-:W-:Y:S01]  /*0370*/  ISETP.NE.U32.AND P0, PT, R11, 0x1, PT ;  /* 0x000000010b00780c */ /* 0x000fe20003f05070 */
[----:B------:R-:W-:-:S03]  /*0380*/  IMAD R11, R10, 0x5, RZ ;  /* 0x000000050a0b7824 */ /* 0x000fc600078e02ff */
[----:B------:R-:W-:Y:S01]  /*0390*/  R2P PR, R25, 0x7e ;  /* 0x0000007e19007804 */ /* 0x000fe20000000000 */
[----:B------:R-:W-:-:S08]  /*03a0*/  IMAD.WIDE.U32 R10, R11, 0x4, R8 ;  /* 0x000000040b0a7825 */ /* 0x000fd000078e0008 */
[----:B------:R-:W2:Y:S04]  /*03b0*/  @!P0 LDG.E R26, desc[UR4][R10.64+0x10] ;  /* 0x000010040a1a8981 */ /* 0x000ea8000c1e1900 */
[----:B------:R-:W3:Y:S04]  /*03c0*/  @P1 LDG.E R28, desc[UR4][R10.64+0x24] ;  /* 0x000024040a1c1981 */ /* 0x000ee8000c1e1900 */
[----:B------:R-:W4:Y:S04]  /*03d0*/  @!P0 LDG.E R24, desc[UR4][R10.64] ;  /* 0x000000040a188981 */ /* 0x000f28000c1e1900 */
[----:B------:R-:W4:Y:S04]  /*03e0*/  @P2 LDG.E R23, desc[UR4][R10.64+0x38] ;  /* 0x000038040a172981 */ /* 0x000f28000c1e1900 */
[----:B------:R-:W4:Y:S01]  /*03f0*/  @P1 LDG.E R27, desc[UR4][R10.64+0x20] ;  /* 0x000020040a1b1981 */ /* 0x000f22000c1e1900 */
[----:B--2---:R-:W-:-:S03]  /*0400*/  @!P0 LOP3.LUT R5, R5, R26, RZ, 0x3c, !PT ;  /* 0x0000001a05058212 */ /* 0x004fc600078e3cff */
[----:B------:R-:W2:Y:S01]  /*0410*/  @P3 LDG.E R26, desc[UR4][R10.64+0x4c] ;  /* 0x00004c040a1a3981 */ /* 0x000ea2000c1e1900 */
[----:B---3--:R-:W-:-:S03]  /*0420*/  @P1 LOP3.LUT R5, R5, R28, RZ, 0x3c, !PT ;  /* 0x0000001c05051212 */ /* 0x008fc600078e3cff */
[----:B------:R-:W3:Y:S01]  /*0430*/  @P4 LDG.E R28, desc[UR4][R10.64+0x60] ;  /* 0x000060040a1c4981 */ /* 0x000ee2000c1e1900 */
[----:B----4-:R-:W-:-:S03]  /*0440*/  @!P0 LOP3.LUT R13, R13, R24, RZ, 0x3c, !PT ;  /* 0x000000180d0d8212 */ /* 0x010fc600078e3cff */
[----:B------:R-:W4:Y:S01]  /*0450*/  @!P0 LDG.E R24, desc[UR4][R10.64+0x8] ;  /* 0x000008040a188981 */ /* 0x000f22000c1e1900 */
[----:B------:R-:W-:-:S03]  /*0460*/  @P2 LOP3.LUT R5, R5, R23, RZ, 0x3c, !PT ;  /* 0x0000001705052212 */ /* 0x000fc600078e3cff */
[----:B------:R-:W3:Y:S01]  /*0470*/  @!P0 LDG.E R23, desc[UR4][R10.64+0x4] ;  /* 0x000004040a178981 */ /* 0x000ee2000c1e1900 */
[----:B--2---:R-:W-:-:S03]  /*0480*/  @P3 LOP3.LUT R5, R5, R26, RZ, 0x3c, !PT ;  /* 0x0000001a05053212 */ /* 0x004fc600078e3cff */
[----:B------:R-:W2:Y:S01]  /*0490*/  @P5 LDG.E R26, desc[UR4][R10.64+0x74] ;  /* 0x000074040a1a5981 */ /* 0x000ea2000c1e1900 */
[----:B----4-:R-:W-:-:S03]  /*04a0*/  @!P0 LOP3.LUT R7, R7, R24, RZ, 0x3c, !PT ;  /* 0x0000001807078212 */ /* 0x010fc600078e3cff */
[----:B------:R-:W4:Y:S01]  /*04b0*/  @P1 LDG.E R24, desc[UR4][R10.64+0x14] ;  /* 0x000014040a181981 */ /* 0x000f22000c1e1900 */
[----:B---3--:R-:W-:-:S03]  /*04c0*/  @!P0 LOP3.LUT R6, R6, R23, RZ, 0x3c, !PT ;  /* 0x0000001706068212 */ /* 0x008fc600078e3cff */
[----:B------:R-:W3:Y:S01]  /*04d0*/  @!P0 LDG.E R23, desc[UR4][R10.64+0xc] ;  /* 0x00000c040a178981 */ /* 0x000ee2000c1e1900 */
[----:B------:R-:W-:-:S03]  /*04e0*/  @P4 LOP3.LUT R5, R5, R28, RZ, 0x3c, !PT ;  /* 0x0000001c05054212 */ /* 0x000fc600078e3cff */
[----:B------:R-:W3:Y:S01]  /*04f0*/  @P6 LDG.E R28, desc[UR4][R10.64+0x88] ;  /* 0x000088040a1c6981 */ /* 0x000ee2000c1e1900 */
[----:B--2---:R-:W-:-:S03]  /*0500*/  @P5 LOP3.LUT R5, R5, R26, RZ, 0x3c, !PT ;  /* 0x0000001a05055212 */ /* 0x004fc600078e3cff */
[----:B------:R-:W2:Y:S01]  /*0510*/  @P2 LDG.E R26, desc[UR4][R10.64+0x28] ;  /* 0x000028040a1a2981 */ /* 0x000ea2000c1e1900 */
[----:B----4-:R-:W-:-:S03]  /*0520*/  @P1 LOP3.LUT R13, R13, R24, RZ, 0x3c, !PT ;  /* 0x000000180d0d1212 */ /* 0x010fc600078e3cff */
[----:B------:R-:W4:Y:S01]  /*0530*/  @P1 LDG.E R24, desc[UR4][R10.64+0x1c] ;  /* 0x00001c040a181981 */ /* 0x000f22000c1e1900 */
[----:B---3--:R-:W-:-:S03]  /*0540*/  @!P0 LOP3.LUT R4, R4, R23, RZ, 0x3c, !PT ;  /* 0x0000001704048212 */ /* 0x008fc600078e3cff */
[----:B------:R-:W3:Y:S01]  /*0550*/  @P1 LDG.E R23, desc[UR4][R10.64+0x18] ;  /* 0x000018040a171981 */ /* 0x000ee2000c1e1900 */
[----:B------:R-:W-:-:S03]  /*0560*/  @P1 LOP3.LUT R4, R4, R27, RZ, 0x3c, !PT ;  /* 0x0000001b04041212 */ /* 0x000fc600078e3cff */
[----:B------:R-:W3:Y:S01]  /*0570*/  @P2 LDG.E R27, desc[UR4][R10.64+0x34] ;  /* 0x000034040a1b2981 */ /* 0x000ee2000c1e1900 */
[----:B--2---:R-:W-:-:S03]  /*0580*/  @P2 LOP3.LUT R13, R13, R26, RZ, 0x3c, !PT ;  /* 0x0000001a0d0d2212 */ /* 0x004fc600078e3cff */
[----:B------:R-:W2:Y:S01]  /*0590*/  @P3 LDG.E R26, desc[UR4][R10.64+0x3c] ;  /* 0x00003c040a1a3981 */ /* 0x000ea2000c1e1900 */
[----:B----4-:R-:W-:-:S03]  /*05a0*/  @P1 LOP3.LUT R7, R7, R24, RZ, 0x3c, !PT ;  /* 0x0000001807071212 */ /* 0x010fc600078e3cff */
[----:B------:R-:W4:Y:S01]  /*05b0*/  @P2 LDG.E R24, desc[UR4][R10.64+0x30] ;  /* 0x000030040a182981 */ /* 0x000f22000c1e1900 */
[----:B---3--:R-:W-:-:S03]  /*05c0*/  @P1 LOP3.LUT R6, R6, R23, RZ, 0x3c, !PT ;  /* 0x0000001706061212 */ /* 0x008fc600078e3cff */
        /* <DEDUP_REMOVED lines=25> */
[----:B------:R-:W-:Y:S02]  /*0760*/  LOP3.LUT P0, RZ, R25, 0x80, RZ, 0xc0, !PT ;  /* 0x0000008019ff7812 */ /* 0x000fe4000780c0ff */
[----:B------:R-:W-:Y:S02]  /*0770*/  @P5 LOP3.LUT R4, R4, R27, RZ, 0x3c, !PT ;  /* 0x0000001b04045212 */ /* 0x000fe400078e3cff */
[----:B------:R-:W3:Y:S01]  /*0780*/  @P6 LDG.E R27, desc[UR4][R10.64+0x84] ;  /* 0x000084040a1b6981 */ /* 0x000ee2000c1e1900 */
[----:B--2---:R-:W-:-:S08]  /*0790*/  @P6 LOP3.LUT R13, R13, R26, RZ, 0x3c, !PT ;  /* 0x0000001a0d0d6212 */ /* 0x004fd000078e3cff */
        /* <DEDUP_REMOVED lines=13> */
[----:B------:R-:W-:Y:S02]  /*0870*/  @P6 LOP3.LUT R5, R5, R28, RZ, 0x3c, !PT ;  /* 0x0000001c05056212 */ /* 0x000fe400078e3cff */
[----:B------:R-:W-:Y:S02]  /*0880*/  @P0 LOP3.LUT R4, R4, R27, RZ, 0x3c, !PT ;  /* 0x0000001b04040212 */ /* 0x000fe400078e3cff */
[----:B--2---:R-:W-:Y:S02]  /*0890*/  @P0 LOP3.LUT R5, R5, R26, RZ, 0x3c, !PT ;  /* 0x0000001a05050212 */ /* 0x004fe400078e3cff */
[----:B----4-:R-:W-:Y:S02]  /*08a0*/  @P0 LOP3.LUT R7, R7, R24, RZ, 0x3c, !PT ;  /* 0x0000001807070212 */ /* 0x010fe400078e3cff */
[----:B---3--:R-:W-:Y:S02]  /*08b0*/  @P0 LOP3.LUT R6, R6, R23, RZ, 0x3c, !PT ;  /* 0x0000001706060212 */ /* 0x008fe400078e3cff */
[----:B------:R-:W-:-:S13]  /*08c0*/  R2P PR, R25.B1, 0x7f ;  /* 0x0000007f19007804 */ /* 0x000fda0000001000 */
[----:B------:R-:W2:Y:S04]  /*08d0*/  @P0 LDG.E R23, desc[UR4][R10.64+0xa4] ;  /* 0x0000a4040a170981 */ /* 0x000ea8000c1e1900 */
[----:B------:R-:W3:Y:S04]  /*08e0*/  @P0 LDG.E R24, desc[UR4][R10.64+0xa0] ;  /* 0x0000a0040a180981 */ /* 0x000ee8000c1e1900 */
[----:B------:R-:W4:Y:S04]  /*08f0*/  @P0 LDG.E R26, desc[UR4][R10.64+0xa8] ;  /* 0x0000a8040a1a0981 */ /* 0x000f28000c1e1900 */
[----:B------:R-:W4:Y:S04]  /*0900*/  @P1 LDG.E R27, desc[UR4][R10.64+0xb8] ;  /* 0x0000b8040a1b1981 */ /* 0x000f28000c1e1900 */
[----:B------:R-:W4:Y:S01]  /*0910*/  @P2 LDG.E R28, desc[UR4][R10.64+0xc8] ;  /* 0x0000c8040a1c2981 */ /* 0x000f22000c1e1900 */
[----:B--2---:R-:W-:-:S03]  /*0920*/  @P0 LOP3.LUT R6, R6, R23, RZ, 0x3c, !PT ;  /* 0x0000001706060212 */ /* 0x004fc600078e3cff */
[----:B------:R-:W2:Y:S01]  /*0930*/  @P0 LDG.E R23, desc[UR4][R10.64+0xac] ;  /* 0x0000ac040a170981 */ /* 0x000ea2000c1e1900 */
[----:B---3--:R-:W-:-:S03]  /*0940*/  @P0 LOP3.LUT R13, R13, R24, RZ, 0x3c, !PT ;  /* 0x000000180d0d0212 */ /* 0x008fc600078e3cff */
[----:B------:R-:W3:Y:S01]  /*0950*/  @P0 LDG.E R24, desc[UR4][R10.64+0xb0] ;  /* 0x0000b0040a180981 */ /* 0x000ee2000c1e1900 */
[----:B----4-:R-:W-:-:S03]  /*0960*/  @P0 LOP3.LUT R7, R7, R26, RZ, 0x3c, !PT ;  /* 0x0000001a07070212 */ /* 0x010fc600078e3cff */
        /* <DEDUP_REMOVED lines=13> */
[----:B------:R-:W-:Y:S02]  /*0a40*/  @P1 LOP3.LUT R6, R6, R27, RZ, 0x3c, !PT ;  /* 0x0000001b06061212 */ /* 0x000fe400078e3cff */
[----:B------:R-:W-:Y:S02]  /*0a50*/  @P2 LOP3.LUT R13, R13, R28, RZ, 0x3c, !PT ;  /* 0x0000001c0d0d2212 */ /* 0x000fe400078e3cff */
[----:B------:R-:W-:Y:S01]  /*0a60*/  LOP3.LUT P0, RZ, R25, 0x8000, RZ, 0xc0, !PT ;  /* 0x0000800019ff7812 */ /* 0x000fe2000780c0ff */
[----:B------:R-:W4:Y:S04]  /*0a70*/  @P4 LDG.E R28, desc[UR4][R10.64+0xf0] ;  /* 0x0000f0040a1c4981 */ /* 0x000f28000c1e1900 */
[----:B------:R-:W4:Y:S08]  /*0a80*/  @P2 LDG.E R25, desc[UR4][R10.64+0xd4] ;  /* 0x0000d4040a192981 */ /* 0x000f30000c1e1900 */
        /* <DEDUP_REMOVED lines=14> */
[----:B------:R-:W-:Y:S01]  /*0b70*/  @P4 LOP3.LUT R13, R13, R28, RZ, 0x3c, !PT ;  /* 0x0000001c0d0d4212 */ /* 0x000fe200078e3cff */
        /* <DEDUP_REMOVED lines=14> */
[----:B------:R-:W-:-:S03]  /*0c60*/  @P4 LOP3.LUT R6, R6, R25, RZ, 0x3c, !PT ;  /* 0x0000001906064212 */ /* 0x000fc600078e3cff */
        /* <DEDUP_REMOVED lines=17> */
[----:B------:R-:W-:-:S05]  /*0d80*/  VIADD R22, R22, 0x10 ;  /* 0x0000001016167836 */ /* 0x000fca0000000000 */
[----:B------:R-:W-:Y:S02]  /*0d90*/  ISETP.NE.AND P1, PT, R22, 0x20, PT ;  /* 0x000000201600780c */ /* 0x000fe40003f25270 */
[----:B------:R-:W-:Y:S02]  /*0da0*/  @P0 LOP3.LUT R13, R13, R28, RZ, 0x3c, !PT ;  /* 0x0000001c0d0d0212 */ /* 0x000fe400078e3cff */
[----:B------:R-:W-:Y:S02]  /*0db0*/  @P0 LOP3.LUT R6, R6, R25, RZ, 0x3c, !PT ;  /* 0x0000001906060212 */ /* 0x000fe400078e3cff */
[----:B--2---:R-:W-:Y:S02]  /*0dc0*/  @P6 LOP3.LUT R4, R4, R23, RZ, 0x3c, !PT ;  /* 0x0000001704046212 */ /* 0x004fe400078e3cff */
[----:B---3--:R-:W-:Y:S02]  /*0dd0*/  @P0 LOP3.LUT R7, R7, R24, RZ, 0x3c, !PT ;  /* 0x0000001807070212 */ /* 0x008fe400078e3cff */
[----:B------:R-:W-:-:S02]  /*0de0*/  @P0 LOP3.LUT R4, R4, R27, RZ, 0x3c, !PT ;  /* 0x0000001b04040212 */ /* 0x000fc400078e3cff */
[----:B----4-:R-:W-:Y:S01]  /*0df0*/  @P0 LOP3.LUT R5, R5, R26, RZ, 0x3c, !PT ;  /* 0x0000001a05050212 */ /* 0x010fe200078e3cff */
[----:B------:R-:W-:Y:S06]  /*0e00*/  @P1 BRA `(.L_x_36) ;  /* 0xfffffff4004c1947 */ /* 0x000fec000383ffff */
[----:B------:R-:W-:-:S05]  /*0e10*/  VIADD R19, R19, 0x1 ;  /* 0x0000000113137836 */ /* 0x000fca0000000000 */
[----:B------:R-:W-:-:S13]  /*0e20*/  ISETP.NE.AND P0, PT, R19, 0x5, PT ;  /* 0x000000051300780c */ /* 0x000fda0003f05270 */
[----:B------:R-:W-:Y:S05]  /*0e30*/  @P0 BRA `(.L_x_37) ;  /* 0xfffffff400300947 */ /* 0x000fea000383ffff */
[----:B------:R0:W-:Y:S01]  /*0e40*/  STG.E desc[UR4][R2.64+0x4], R13 ;  /* 0x0000040d02007986 */ /* 0x0001e2000c101904 */
[----:B------:R-:W-:-:S03]  /*0e50*/  VIADD R18, R18, 0x1 ;  /* 0x0000000112127836 */ /* 0x000fc60000000000 */
[----:B------:R0:W-:Y:S02]  /*0e60*/  STG.E.64 desc[UR4][R2.64+0x8], R6 ;  /* 0x0000080602007986 */ /* 0x0001e4000c101b04 */
[----:B------:R-:W-:Y:S02]  /*0e70*/  ISETP.GE.U32.AND P0, PT, R18, R17, PT ;  /* 0x000000111200720c */ /* 0x000fe40003f06070 */
[----:B------:R0:W-:Y:S11]  /*0e80*/  STG.E.64 desc[UR4][R2.64+0x10], R4 ;  /* 0x0000100402007986 */ /* 0x0001f6000c101b04 */
[----:B------:R-:W-:Y:S05]  /*0e90*/  @!P0 BRA `(.L_x_38) ;  /* 0xfffffff400088947 */ /* 0x000fea000383ffff */
.L_x_35:
[----:B------:R-:W-:Y:S05]  /*0ea0*/  BSYNC.RECONVERGENT B1 ;  /* 0x0000000000017941 */ /* 0x000fea0003800200 */
.L_x_34:
[C---:B------:R-:W-:Y:S01]  /*0eb0*/  ISETP.GT.U32.AND P0, PT, R15.reuse, 0x3, PT ;  /* 0x000000030f00780c */ /* 0x040fe20003f04070 */
[----:B------:R-:W-:Y:S01]  /*0ec0*/  VIADD R14, R14, 0x1 ;  /* 0x000000010e0e7836 */ /* 0x000fe20000000000 */
[--C-:B------:R-:W-:Y:S02]  /*0ed0*/  SHF.R.U64 R15, R15, 0x2, R16.reuse ;  /* 0x000000020f0f7819 */ /* 0x100fe40000001210 */
[----:B------:R-:W-:Y:S02]  /*0ee0*/  ISETP.GT.U32.AND.EX P0, PT, R16, RZ, PT, P0 ;  /* 0x000000ff1000720c */ /* 0x000fe40003f04100 */
[----:B------:R-:W-:-:S11]  /*0ef0*/  SHF.R.U32.HI R16, RZ, 0x2, R16 ;  /* 0x00000002ff107819 */ /* 0x000fd60000011610 */
[----:B------:R-:W-:Y:S05]  /*0f00*/  @P0 BRA `(.L_x_39) ;  /* 0xfffffff000cc0947 */ /* 0x000fea000383ffff */
.L_x_33:
[----:B------:R-:W-:Y:S05]  /*0f10*/  BSYNC.RECONVERGENT B0 ;  /* 0x0000000000007941 */ /* 0x000fea0003800200 */
.L_x_32:
[----:B0-----:R-:W-:Y:S01]  /*0f20*/  SHF.R.U32.HI R10, RZ, 0x2, R13 ;  /* 0x00000002ff0a7819 */ /* 0x001fe2000001160d */
[----:B------:R-:W0:Y:S01]  /*0f30*/  LDC.64 R8, c[0x0][0x380] ;  /* 0x0000e000ff087b82 */ /* 0x000e220000000a00 */
[----:B------:R-:W-:Y:S01]  /*0f40*/  IMAD.SHL.U32 R11, R5, 0x10, RZ ;  /* 0x00000010050b7824 */ /* 0x000fe200078e00ff */
[----:B------:R-:W-:Y:S01]  /*0f50*/  STG.E.64 desc[UR4][R2.64+0x18], RZ ;  /* 0x000018ff02007986 */ /* 0x000fe2000c101b04 */
[----:B------:R-:W-:Y:S01]  /*0f60*/  LOP3.LUT R10, R10, R13, RZ, 0x3c, !PT ;  /* 0x0000000d0a0a7212 */ /* 0x000fe200078e3cff */
[----:B------:R-:W-:Y:S02]  /*0f70*/  IMAD.MOV.U32 R18, RZ, RZ, R7 ;  /* 0x000000ffff127224 */ /* 0x000fe400078e0007 */
[----:B------:R-:W-:Y:S01]  /*0f80*/  IMAD.MOV.U32 R19, RZ, RZ, R4 ;  /* 0x000000ffff137224 */ /* 0x000fe200078e0004 */
[----:B------:R-:W-:Y:S01]  /*0f90*/  STG.E desc[UR4][R2.64+0x20], RZ ;  /* 0x000020ff02007986 */ /* 0x000fe2000c101904 */
[C---:B------:R-:W-:Y:S02]  /*0fa0*/  IMAD.SHL.U32 R13, R10.reuse, 0x2, RZ ;  /* 0x000000020a0d7824 */ /* 0x040fe400078e00ff */
[----:B------:R-:W-:Y:S01]  /*0fb0*/  IMAD.MOV.U32 R17, RZ, RZ, R6 ;  /* 0x000000ffff117224 */ /* 0x000fe200078e0006 */
[----:B------:R-:W-:Y:S01]  /*0fc0*/  STG.E.64 desc[UR4][R2.64+0x8], R18 ;  /* 0x0000081202007986 */ /* 0x000fe2000c101b04 */
[----:B------:R-:W-:Y:S01]  /*0fd0*/  IMAD.MOV.U32 R16, RZ, RZ, 0x319e49d4 ;  /* 0x319e49d4ff107424 */ /* 0x000fe200078e00ff */
[----:B------:R-:W-:Y:S01]  /*0fe0*/  LOP3.LUT R10, R10, R13, R11, 0x96, !PT ;  /* 0x0000000d0a0a7212 */ /* 0x000fe200078e960b */
[----:B------:R-:W-:Y:S01]  /*0ff0*/  IMAD R13, R12, 0x28, RZ ;  /* 0x000000280c0d7824 */ /* 0x000fe200078e02ff */
[----:B------:R-:W-:Y:S02]  /*1000*/  STG.E.64 desc[UR4][R2.64+0x28], RZ ;  /* 0x000028ff02007986 */ /* 0x000fe4000c101b04 */
[----:B------:R-:W-:-:S02]  /*1010*/  LOP3.LUT R11, R10, R5, RZ, 0x3c, !PT ;  /* 0x000000050a0b7212 */ /* 0x000fc400078e3cff */
[----:B------:R-:W-:Y:S03]  /*1020*/  STG.E.64 desc[UR4][R2.64], R16 ;  /* 0x0000001002007986 */ /* 0x000fe6000c101b04 */
[----:B------:R-:W-:Y:S02]  /*1030*/  VIADD R10, R11, 0x319e49d4 ;  /* 0x319e49d40b0a7836 */ /* 0x000fe40000000000 */
[----:B0-----:R-:W-:-:S03]  /*1040*/  IMAD.WIDE.U32 R8, R0, 0x28, R8 ;  /* 0x0000002800087825 */ /* 0x001fc600078e0008 */
[----:B------:R-:W-:Y:S01]  /*1050*/  I2FP.F32.U32 R7, R10 ;  /* 0x0000000a00077245 */ /* 0x000fe20000201000 */
[----:B------:R-:W-:Y:S02]  /*1060*/  IMAD.MOV.U32 R0, RZ, RZ, 0x2f800000 ;  /* 0x2f800000ff007424 */ /* 0x000fe400078e00ff */
[----:B------:R-:W-:Y:S02]  /*1070*/  IMAD.MOV.U32 R10, RZ, RZ, R5 ;  /* 0x000000ffff0a7224 */ /* 0x000fe400078e0005 */
[----:B------:R-:W-:Y:S01]  /*1080*/  FFMA R7, R7, R0, 1.1641532182693481445e-10 ;  /* 0x2f00000007077423 */ /* 0x000fe20000000000 */
[----:B------:R-:W-:Y:S02]  /*1090*/  IMAD.IADD R5, R9, 0x1, R13 ;  /* 0x0000000109057824 */ /* 0x000fe400078e020d */
[----:B------:R-:W-:Y:S02]  /*10a0*/  IMAD.MOV.U32 R4, RZ, RZ, R8 ;  /* 0x000000ffff047224 */ /* 0x000fe400078e0008 */
[----:B------:R-:W-:Y:S01]  /*10b0*/  FMUL R13, R7, 500 ;  /* 0x43fa0000070d7820 */ /* 0x000fe20000400000 */
[----:B------:R0:W-:Y:S04]  /*10c0*/  STG.E.64 desc[UR4][R2.64+0x10], R10 ;  /* 0x0000100a02007986 */ /* 0x0001e8000c101b04 */
[----:B------:R1:W-:Y:S04]  /*10d0*/  STG.E desc[UR4][R4.64], R13 ;  /* 0x0000000d04007986 */ /* 0x0003e8000c101904 */
[----:B------:R-:W2:Y:S04]  /*10e0*/  LDG.E.64 R14, desc[UR4][R2.64] ;  /* 0x00000004020e7981 */ /* 0x000ea8000c1e1b00 */
[----:B------:R-:W0:Y:S04]  /*10f0*/  LDG.E.64 R8, desc[UR4][R2.64+0x10] ;  /* 0x0000100402087981 */ /* 0x000e28000c1e1b00 */
[----:B------:R-:W3:Y:S01]  /*1100*/  LDG.E.64 R6, desc[UR4][R2.64+0x8] ;  /* 0x0000080402067981 */ /* 0x000ee2000c1e1b00 */
[----:B--2---:R-:W-:Y:S01]  /*1110*/  SHF.R.U32.HI R12, RZ, 0x2, R15 ;  /* 0x00000002ff0c7819 */ /* 0x004fe2000001160f */
[----:B------:R-:W-:-:S03]  /*1120*/  VIADD R14, R14, 0x587c5 ;  /* 0x000587c50e0e7836 */ /* 0x000fc60000000000 */
[----:B------:R-:W-:Y:S01]  /*1130*/  LOP3.LUT R12, R12, R15, RZ, 0x3c, !PT ;  /* 0x0000000f0c0c7212 */ /* 0x000fe200078e3cff */
[----:B0-----:R-:W-:Y:S02]  /*1140*/  IMAD.SHL.U32 R11, R9, 0x10, RZ ;  /* 0x00000010090b7824 */ /* 0x001fe400078e00ff */
[----:B------:R-:W-:Y:S02]  /*1150*/  IMAD.MOV.U32 R19, RZ, RZ, R8 ;  /* 0x000000ffff137224 */ /* 0x000fe400078e0008 */
[C---:B------:R-:W-:Y:S02]  /*1160*/  IMAD.SHL.U32 R10, R12.reuse, 0x2, RZ ;  /* 0x000000020c0a7824 */ /* 0x040fe400078e00ff */
[----:B------:R-:W-:Y:S02]  /*1170*/  IMAD.MOV.U32 R20, RZ, RZ, R9 ;  /* 0x000000ffff147224 */ /* 0x000fe400078e0009 */
[----:B---3--:R-:W-:Y:S01]  /*1180*/  IMAD.MOV.U32 R18, RZ, RZ, R7 ;  /* 0x000000ffff127224 */ /* 0x008fe200078e0007 */
[----:B------:R-:W-:Y:S01]  /*1190*/  LOP3.LUT R10, R12, R10, R11, 0x96, !PT ;  /* 0x0000000a0c0a7212 */ /* 0x000fe200078e960b */
[----:B------:R-:W-:-:S03]  /*11a0*/  IMAD.MOV.U32 R15, RZ, RZ, R6 ;  /* 0x000000ffff0f7224 */ /* 0x000fc600078e0006 */
[----:B------:R-:W-:Y:S01]  /*11b0*/  LOP3.LUT R21, R10, R9, RZ, 0x3c, !PT ;  /* 0x000000090a157212 */ /* 0x000fe200078e3cff */
[----:B------:R0:W-:Y:S04]  /*11c0*/  STG.E.64 desc[UR4][R2.64+0x8], R18 ;  /* 0x0000081202007986 */ /* 0x0001e8000c101b04 */
[----:B------:R-:W-:Y:S01]  /*11d0*/  IMAD.IADD R10, R21, 0x1, R14 ;  /* 0x00000001150a7824 */ /* 0x000fe200078e020e */
[----:B------:R2:W-:Y:S04]  /*11e0*/  STG.E.64 desc[UR4][R2.64+0x10], R20 ;  /* 0x0000101402007986 */ /* 0x0005e8000c101b04 */
[----:B------:R-:W-:Y:S01]  /*11f0*/  I2FP.F32.U32 R11, R10 ;  /* 0x0000000a000b7245 */ /* 0x000fe20000201000 */
[----:B------:R-:W-:Y:S04]  /*1200*/  STG.E.64 desc[UR4][R2.64], R14 ;  /* 0x0000000e02007986 */ /* 0x000fe8000c101b04 */
[----:B------:R-:W-:-:S04]  /*1210*/  FFMA R11, R11, R0, 1.1641532182693481445e-10 ;  /* 0x2f0000000b0b7423 */ /* 0x000fc80000000000 */
[----:B------:R-:W-:-:S05]  /*1220*/  FMUL R11, R11, 500 ;  /* 0x43fa00000b0b7820 */ /* 0x000fca0000400000 */
[----:B------:R3:W-:Y:S04]  /*1230*/  STG.E desc[UR4][R4.64+0x4], R11 ;  /* 0x0000040b04007986 */ /* 0x0007e8000c101904 */
[----:B-1----:R-:W4:Y:S04]  /*1240*/  LDG.E.64 R12, desc[UR4][R2.64] ;  /* 0x00000004020c7981 */ /* 0x002f28000c1e1b00 */
[----:B------:R-:W5:Y:S04]  /*1250*/  LDG.E.64 R6, desc[UR4][R2.64+0x10] ;  /* 0x0000100402067981 */ /* 0x000f68000c1e1b00 */
[----:B------:R-:W3:Y:S01]  /*1260*/  LDG.E.64 R8, desc[UR4][R2.64+0x8] ;  /* 0x0000080402087981 */ /* 0x000ee2000c1e1b00 */
[----:B----4-:R-:W-:Y:S01]  /*1270*/  SHF.R.U32.HI R10, RZ, 0x2, R13 ;  /* 0x00000002ff0a7819 */ /* 0x010fe2000001160d */
[----:B------:R-:W-:-:S03]  /*1280*/  VIADD R12, R12, 0x587c5 ;  /* 0x000587c50c0c7836 */ /* 0x000fc60000000000 */
[----:B------:R-:W-:Y:S01]  /*1290*/  LOP3.LUT R10, R10, R13, RZ, 0x3c, !PT ;  /* 0x0000000d0a0a7212 */ /* 0x000fe200078e3cff */
[----:B-----5:R-:W-:Y:S02]  /*12a0*/  IMAD.SHL.U32 R13, R7, 0x10, RZ ;  /* 0x00000010070d7824 */ /* 0x020fe400078e00ff */
[----:B0-----:R-:W-:Y:S02]  /*12b0*/  IMAD.MOV.U32 R19, RZ, RZ, R6 ;  /* 0x000000ffff137224 */ /* 0x001fe400078e0006 */
[C---:B------:R-:W-:Y:S02]  /*12c0*/  IMAD.SHL.U32 R16, R10.reuse, 0x2, RZ ;  /* 0x000000020a107824 */ /* 0x040fe400078e00ff */
[----:B--2---:R-:W-:Y:S02]  /*12d0*/  IMAD.MOV.U32 R20, RZ, RZ, R7 ;  /* 0x000000ffff147224 */ /* 0x004fe400078e0007 */
        /* <DEDUP_REMOVED lines=8> */
[----:B------:R-:W-:Y:S01]  /*1360*/  IMAD.MOV.U32 R10, RZ, RZ, 0x3c23d70a ;  /* 0x3c23d70aff0a7424 */ /* 0x000fe200078e00ff */
[----:B------:R-:W-:Y:S03]  /*1370*/  STG.E.64 desc[UR4][R2.64], R12 ;  /* 0x0000000c02007986 */ /* 0x000fe6000c101b04 */
[----:B------:R-:W-:-:S04]  /*1380*/  FFMA R11, R11, R0, 1.1641532182693481445e-10 ;  /* 0x2f0000000b0b7423 */ /* 0x000fc80000000000 */
[----:B------:R-:W-:-:S05]  /*1390*/  FFMA R11, R11, R10, 0.019999999552965164185 ;  /* 0x3ca3d70a0b0b7423 */ /* 0x000fca000000000a */
[----:B------:R2:W-:Y:S04]  /*13a0*/  STG.E desc[UR4][R4.64+0x8], R11 ;  /* 0x0000080b04007986 */ /* 0x0005e8000c101904 */
[----:B------:R-:W3:Y:S04]  /*13b0*/  LDG.E.64 R14, desc[UR4][R2.64] ;  /* 0x00000004020e7981 */ /* 0x000ee8000c1e1b00 */
[----:B------:R-:W4:Y:S04]  /*13c0*/  LDG.E.64 R8, desc[UR4][R2.64+0x10] ;  /* 0x0000100402087981 */ /* 0x000f28000c1e1b00 */
[----:B------:R-:W5:Y:S01]  /*13d0*/  LDG.E.64 R6, desc[UR4][R2.64+0x8] ;  /* 0x0000080402067981 */ /* 0x000f62000c1e1b00 */
[----:B---3--:R-:W-:Y:S01]  /*13e0*/  SHF.R.U32.HI R16, RZ, 0x2, R15 ;  /* 0x00000002ff107819 */ /* 0x008fe2000001160f */
[----:B------:R-:W-:-:S03]  /*13f0*/  VIADD R14, R14, 0x587c5 ;  /* 0x000587c50e0e7836 */ /* 0x000fc60000000000 */
[----:B------:R-:W-:Y:S01]  /*1400*/  LOP3.LUT R16, R16, R15, RZ, 0x3c, !PT ;  /* 0x0000000f10107212 */ /* 0x000fe200078e3cff */
[----:B----4-:R-:W-:Y:S02]  /*1410*/  IMAD.SHL.U32 R15, R9, 0x10, RZ ;  /* 0x00000010090f7824 */ /* 0x010fe400078e00ff */
[----:B0-----:R-:W-:Y:S02]  /*1420*/  IMAD.MOV.U32 R19, RZ, RZ, R8 ;  /* 0x000000ffff137224 */ /* 0x001fe400078e0008 */
[C---:B------:R-:W-:Y:S02]  /*1430*/  IMAD.SHL.U32 R17, R16.reuse, 0x2, RZ ;  /* 0x0000000210117824 */ /* 0x040fe400078e00ff */
[----:B-1----:R-:W-:Y:S02]  /*1440*/  IMAD.MOV.U32 R20, RZ, RZ, R9 ;  /* 0x000000ffff147224 */ /* 0x002fe400078e0009 */
[----:B-----5:R-:W-:Y:S01]  /*1450*/  IMAD.MOV.U32 R18, RZ, RZ, R7 ;  /* 0x000000ffff127224 */ /* 0x020fe200078e0007 */
[----:B------:R-:W-:Y:S01]  /*1460*/  LOP3.LUT R16, R16, R17, R15, 0x96, !PT ;  /* 0x0000001110107212 */ /* 0x000fe200078e960f */
[----:B------:R-:W-:-:S03]  /*1470*/  IMAD.MOV.U32 R15, RZ, RZ, R6 ;  /* 0x000000ffff0f7224 */ /* 0x000fc600078e0006 */
[----:B------:R-:W-:Y:S01]  /*1480*/  LOP3.LUT R21, R16, R9, RZ, 0x3c, !PT ;  /* 0x0000000910157212 */ /* 0x000fe200078e3cff */
[----:B------:R0:W-:Y:S04]  /*1490*/  STG.E.64 desc[UR4][R2.64+0x8], R18 ;  /* 0x0000081202007986 */ /* 0x0001e8000c101b04 */
[----:B--2---:R-:W-:Y:S01]  /*14a0*/  IMAD.IADD R11, R21, 0x1, R14 ;  /* 0x00000001150b7824 */ /* 0x004fe200078e020e */
[----:B------:R1:W-:Y:S04]  /*14b0*/  STG.E.64 desc[UR4][R2.64+0x10], R20 ;  /* 0x0000101402007986 */ /* 0x0003e8000c101b04 */
[----:B------:R-:W-:Y:S01]  /*14c0*/  I2FP.F32.U32 R11, R11 ;  /* 0x0000000b000b7245 */ /* 0x000fe20000201000 */
[----:B------:R-:W-:Y:S04]  /*14d0*/  STG.E.64 desc[UR4][R2.64], R14 ;  /* 0x0000000e02007986 */ /* 0x000fe8000c101b04 */
        /* <DEDUP_REMOVED lines=18> */
[----:B------:R-:W-:Y:S01]  /*1600*/  IMAD.IADD R10, R21, 0x1, R12 ;  /* 0x00000001150a7824 */ /* 0x000fe200078e020c */
[----:B------:R1:W-:Y:S04]  /*1610*/  STG.E.64 desc[UR4][R2.64+0x10], R20 ;  /* 0x0000101402007986 */ /* 0x0003e8000c101b04 */
[----:B--2---:R-:W-:Y:S01]  /*1620*/  I2FP.F32.U32 R11, R10 ;  /* 0x0000000a000b7245 */ /* 0x004fe20000201000 */
[----:B------:R-:W-:Y:S01]  /*1630*/  IMAD.MOV.U32 R10, RZ, RZ, 0x3d810625 ;  /* 0x3d810625ff0a7424 */ /* 0x000fe200078e00ff */
[----:B------:R-:W-:Y:S03]  /*1640*/  STG.E.64 desc[UR4][R2.64], R12 ;  /* 0x0000000c02007986 */ /* 0x000fe6000c101b04 */
[----:B------:R-:W-:-:S04]  /*1650*/  FFMA R11, R11, R0, 1.1641532182693481445e-10 ;  /* 0x2f0000000b0b7423 */ /* 0x000fc80000000000 */
[----:B------:R-:W-:-:S05]  /*1660*/  FFMA R11, R11, R10, 0.0070000002160668373108 ;  /* 0x3be560420b0b7423 */ /* 0x000fca000000000a */
        /* <DEDUP_REMOVED lines=22> */
[----:B------:R-:W-:-:S05]  /*17d0*/  FFMA R11, R11, R10, 0.30000001192092895508 ;  /* 0x3e99999a0b0b7423 */ /* 0x000fca000000000a */
        /* <DEDUP_REMOVED lines=15> */
[----:B------:R-:W-:Y:S04]  /*18d0*/  STG.E.64 desc[UR4][R2.64+0x8], R18 ;  /* 0x0000081202007986 */ /* 0x000fe8000c101b04 */
[----:B--2---:R-:W-:Y:S01]  /*18e0*/  IMAD.IADD R11, R21, 0x1, R12 ;  /* 0x00000001150b7824 */ /* 0x004fe200078e020c */
[----:B------:R-:W-:Y:S04]  /*18f0*/  STG.E.64 desc[UR4][R2.64+0x10], R20 ;  /* 0x0000101402007986 */ /* 0x000fe8000c101b04 */
[----:B------:R-:W-:Y:S01]  /*1900*/  I2FP.F32.U32 R11, R11 ;  /* 0x0000000b000b7245 */ /* 0x000fe20000201000 */
[----:B------:R0:W-:Y:S04]  /*1910*/  STG.E.64 desc[UR4][R2.64], R12 ;  /* 0x0000000c02007986 */ /* 0x0001e8000c101b04 */
[----:B------:R-:W-:-:S04]  /*1920*/  FFMA R11, R11, R0, 1.1641532182693481445e-10 ;  /* 0x2f0000000b0b7423 */ /* 0x000fc80000000000 */
[----:B------:R-:W-:-:S05]  /*1930*/  FFMA R11, R11, R10, 0.69999998807907104492 ;  /* 0x3f3333330b0b7423 */ /* 0x000fca000000000a */
[----:B------:R1:W-:Y:S04]  /*1940*/  STG.E desc[UR4][R4.64+0x18], R11 ;  /* 0x0000180b04007986 */ /* 0x0003e8000c101904 */
[----:B------:R-:W2:Y:S04]  /*1950*/  LDG.E.64 R14, desc[UR4][R2.64] ;  /* 0x00000004020e7981 */ /* 0x000ea8000c1e1b00 */
[----:B------:R-:W3:Y:S04]  /*1960*/  LDG.E.64 R8, desc[UR4][R2.64+0x10] ;  /* 0x0000100402087981 */ /* 0x000ee8000c1e1b00 */
[----:B------:R-:W4:Y:S01]  /*1970*/  LDG.E.64 R6, desc[UR4][R2.64+0x8] ;  /* 0x0000080402067981 */ /* 0x000f22000c1e1b00 */
[----:B--2---:R-:W-:-:S04]  /*1980*/  SHF.R.U32.HI R10, RZ, 0x2, R15 ;  /* 0x00000002ff0a7819 */ /* 0x004fc8000001160f */
[----:B------:R-:W-:Y:S01]  /*1990*/  LOP3.LUT R10, R10, R15, RZ, 0x3c, !PT ;  /* 0x0000000f0a0a7212 */ /* 0x000fe200078e3cff */
[----:B---3--:R-:W-:Y:S02]  /*19a0*/  IMAD.SHL.U32 R15, R9, 0x10, RZ ;  /* 0x00000010090f7824 */ /* 0x008fe400078e00ff */
[----:B0-----:R-:W-:Y:S02]  /*19b0*/  IMAD.MOV.U32 R13, RZ, RZ, R8 ;  /* 0x000000ffff0d7224 */ /* 0x001fe400078e0008 */
[----:B------:R-:W-:Y:S02]  /*19c0*/  IMAD.SHL.U32 R16, R10, 0x2, RZ ;  /* 0x000000020a107824 */ /* 0x000fe400078e00ff */
[----:B----4-:R-:W-:-:S03]  /*19d0*/  IMAD.MOV.U32 R12, RZ, RZ, R7 ;  /* 0x000000ffff0c7224 */ /* 0x010fc600078e0007 */
[----:B------:R-:W-:Y:S01]  /*19e0*/  LOP3.LUT R16, R10, R16, R15, 0x96, !PT ;  /* 0x000000100a107212 */ /* 0x000fe200078e960f */
[----:B------:R-:W-:Y:S01]  /*19f0*/  VIADD R10, R14, 0x587c5 ;  /* 0x000587c50e0a7836 */ /* 0x000fe20000000000 */
[----:B------:R-:W-:Y:S01]  /*1a00*/  STG.E.64 desc[UR4][R2.64+0x8], R12 ;  /* 0x0000080c02007986 */ /* 0x000fe2000c101b04 */
[----:B------:R-:W-:Y:S01]  /*1a10*/  IMAD.MOV.U32 R14, RZ, RZ, R9 ;  /* 0x000000ffff0e7224 */ /* 0x000fe200078e0009 */
[----:B------:R-:W-:Y:S01]  /*1a20*/  LOP3.LUT R15, R16, R9, RZ, 0x3c, !PT ;  /* 0x00000009100f7212 */ /* 0x000fe200078e3cff */
[----:B------:R-:W-:-:S04]  /*1a30*/  IMAD.MOV.U32 R9, RZ, RZ, 0xe ;  /* 0x0000000eff097424 */ /* 0x000fc800078e00ff */
[----:B-1----:R-:W-:Y:S01]  /*1a40*/  IMAD.IADD R11, R15, 0x1, R10 ;  /* 0x000000010f0b7824 */ /* 0x002fe200078e020a */
[----:B------:R-:W-:Y:S04]  /*1a50*/  STG.E.64 desc[UR4][R2.64+0x10], R14 ;  /* 0x0000100e02007986 */ /* 0x000fe8000c101b04 */
[----:B------:R-:W-:-:S05]  /*1a60*/  I2FP.F32.U32 R11, R11 ;  /* 0x0000000b000b7245 */ /* 0x000fca0000201000 */
[----:B------:R-:W-:Y:S01]  /*1a70*/  FFMA R11, R11, R0, 1.1641532182693481445e-10 ;  /* 0x2f0000000b0b7423 */ /* 0x000fe20000000000 */
[----:B------:R-:W-:-:S04]  /*1a80*/  IMAD.MOV.U32 R0, RZ, RZ, 0x5 ;  /* 0x00000005ff007424 */ /* 0x000fc800078e00ff */
[----:B------:R-:W-:Y:S01]  /*1a90*/  FSETP.GEU.AND P0, PT, R11, 0.5, PT ;  /* 0x3f0000000b00780b */ /* 0x000fe20003f0e000 */
[----:B------:R-:W-:-:S03]  /*1aa0*/  IMAD.MOV.U32 R11, RZ, RZ, R6 ;  /* 0x000000ffff0b7224 */ /* 0x000fc600078e0006 */
[----:B------:R-:W-:Y:S02]  /*1ab0*/  SEL R7, R0, 0x6, !P0 ;  /* 0x0000000600077807 */ /* 0x000fe40004000000 */
[----:B------:R-:W-:Y:S04]  /*1ac0*/  STG.E.64 desc[UR4][R2.64], R10 ;  /* 0x0000000a02007986 */ /* 0x000fe8000c101b04 */
[----:B------:R-:W-:Y:S04]  /*1ad0*/  STG.E desc[UR4][R4.64+0x20], R9 ;  /* 0x0000200904007986 */ /* 0x000fe8000c101904 */
[----:B------:R-:W-:Y:S04]  /*1ae0*/  STG.E desc[UR4][R4.64+0x24], RZ ;  /* 0x000024ff04007986 */ /* 0x000fe8000c101904 */
[----:B------:R-:W-:Y:S01]  /*1af0*/  STG.E desc[UR4][R4.64+0x1c], R7 ;  /* 0x00001c0704007986 */ /* 0x000fe2000c101904 */
[----:B------:R-:W-:Y:S05]  /*1b00*/  EXIT ;  /* 0x000000000000794d */ /* 0x000fea0003800000 */
.L_x_40:
        /* <DEDUP_REMOVED lines=15> */
.L_x_48:


//--------------------- .nv.global.init           --------------------------
	.section	.nv.global.init,"aw",@progbits
	.align	4
.nv.global.init:
	.type		mrg32k3aM1SubSeq,@object
	.size		mrg32k3aM1SubSeq,(mrg32k3aM2SubSeq - mrg32k3aM1SubSeq)
mrg32k3aM1SubSeq:
        /*0000*/ 	.byte	0x0b, 0xcc, 0xee, 0x04, 0x73, 0x29, 0x8b, 0x6f, 0xf6, 0x53, 0x03, 0xf6, 0x23, 0xf6, 0xea, 0xda
        /* <DEDUP_REMOVED lines=125> */
	.type		mrg32k3aM2SubSeq,@object
	.size		mrg32k3aM2SubSeq,(mrg32k3aM1 - mrg32k3aM2SubSeq)
mrg32k3aM2SubSeq:
        /* <DEDUP_REMOVED lines=126> */
	.type		mrg32k3aM1,@object
	.size		mrg32k3aM1,(mrg32k3aM1Seq - mrg32k3aM1)
mrg32k3aM1:
        /* <DEDUP_REMOVED lines=144> */
	.type		mrg32k3aM1Seq,@object
	.size		mrg32k3aM1Seq,(mrg32k3aM2 - mrg32k3aM1Seq)
mrg32k3aM1Seq:
        /* <DEDUP_REMOVED lines=144> */
	.type		mrg32k3aM2,@object
	.size		mrg32k3aM2,(mrg32k3aM2Seq - mrg32k3aM2)
mrg32k3aM2:
        /* <DEDUP_REMOVED lines=144> */
	.type		mrg32k3aM2Seq,@object
	.size		mrg32k3aM2Seq,(precalc_xorwow_matrix - mrg32k3aM2Seq)
mrg32k3aM2Seq:
        /* <DEDUP_REMOVED lines=144> */
	.type		precalc_xorwow_matrix,@object
	.size		precalc_xorwow_matrix,(precalc_xorwow_offset_matrix - precalc_xorwow_matrix)
precalc_xorwow_matrix:
        /* <DEDUP_REMOVED lines=6400> */
	.type		precalc_xorwow_offset_matrix,@object
	.size		precalc_xorwow_offset_matrix,(.L_1 - precalc_xorwow_offset_matrix)
precalc_xorwow_offset_matrix:
        /* <DEDUP_REMOVED lines=6400> */
.L_1:


//--------------------- .nv.shared.reserved.0     --------------------------
	.section	.nv.shared.reserved.0,"aw",@nobits
	.weak		__nv_reservedSMEM_offset_0_alias
	.size		__nv_reservedSMEM_offset_0_alias, 0, 64
	.other		__nv_reservedSMEM_offset_0_alias,@"STO_CUDA_RESERVED_SHARED STV_DEFAULT"
__nv_reservedSMEM_offset_0_alias:
	.zero		0
	.zero		64


//--------------------- .nv.constant0._Z9regla5GPUP5AgentP17curandStateXORWOW --------------------------
	.section	.nv.constant0._Z9regla5GPUP5AgentP17curandStateXORWOW,"a",@progbits
	.sectionflags	@""
	.align	4
.nv.constant0._Z9regla5GPUP5AgentP17curandStateXORWOW:
	.zero		912


//--------------------- .nv.constant0._Z9regla4GPUP5Agent --------------------------
	.section	.nv.constant0._Z9regla4GPUP5Agent,"a",@progbits
	.sectionflags	@""
	.align	4
.nv.constant0._Z9regla4GPUP5Agent:
	.zero		904


//--------------------- .nv.constant0._Z9regla3GPUP5AgentP17curandStateXORWOW --------------------------
	.section	.nv.constant0._Z9regla3GPUP5AgentP17curandStateXORWOW,"a",@progbits
	.sectionflags	@""
	.align	4
.nv.constant0._Z9regla3GPUP5AgentP17curandStateXORWOW:
	.zero		912


//--------------------- .nv.constant0._Z9regla2GPUP5AgentP17curandStateXORWOW --------------------------
	.section	.nv.constant0._Z9regla2GPUP5AgentP17curandStateXORWOW,"a",@progbits
	.sectionflags	@""
	.align	4
.nv.constant0._Z9regla2GPUP5AgentP17curandStateXORWOW:
	.zero		912


//--------------------- .nv.constant0._Z9regla1GPUP5AgentP17curandStateXORWOW --------------------------
	.section	.nv.constant0._Z9regla1GPUP5AgentP17curandStateXORWOW,"a",@progbits
	.sectionflags	@""
	.align	4
.nv.constant0._Z9regla1GPUP5AgentP17curandStateXORWOW:
	.zero		912


//--------------------- .nv.constant0._Z25actualizarEstadisticasGPUP5AgentPi --------------------------
	.section	.nv.constant0._Z25actualizarEstadisticasGPUP5AgentPi,"a",@progbits
	.sectionflags	@""
	.align	4
.nv.constant0._Z25actualizarEstadisticasGPUP5AgentPi:
	.zero		912


//--------------------- .nv.constant0._Z17kernelInicializarP5AgentP17curandStateXORWOW --------------------------
	.section	.nv.constant0._Z17kernelInicializarP5AgentP17curandStateXORWOW,"a",@progbits
	.sectionflags	@""
	.align	4
.nv.constant0._Z17kernelInicializarP5AgentP17curandStateXORWOW:
	.zero		912


//--------------------- SYMBOLS --------------------------

	.type		.nv.reservedSmem.offset0,@object
	.size		.nv.reservedSmem.offset0,0x4
